//
// Generated by NVIDIA NVVM Compiler
//
// Compiler Build ID: CL-36424714
// Cuda compilation tools, release 13.0, V13.0.88
// Based on NVVM 20.0.0
//

.version 9.0
.target sm_100
.address_size 64

	// .globl	_Z16add_matrices_rowPiS_S_ii

.visible .entry _Z16add_matrices_rowPiS_S_ii(
	.param .u64 .ptr .align 1 _Z16add_matrices_rowPiS_S_ii_param_0,
	.param .u64 .ptr .align 1 _Z16add_matrices_rowPiS_S_ii_param_1,
	.param .u64 .ptr .align 1 _Z16add_matrices_rowPiS_S_ii_param_2,
	.param .u32 _Z16add_matrices_rowPiS_S_ii_param_3,
	.param .u32 _Z16add_matrices_rowPiS_S_ii_param_4
)
{
	.reg .pred 	%p<12>;
	.reg .b32 	%r<125>;
	.reg .b64 	%rd<26>;

	ld.param.u64 	%rd7, [_Z16add_matrices_rowPiS_S_ii_param_0];
	ld.param.u64 	%rd8, [_Z16add_matrices_rowPiS_S_ii_param_1];
	ld.param.u64 	%rd9, [_Z16add_matrices_rowPiS_S_ii_param_2];
	ld.param.u32 	%r24, [_Z16add_matrices_rowPiS_S_ii_param_3];
	ld.param.u32 	%r23, [_Z16add_matrices_rowPiS_S_ii_param_4];
	cvta.to.global.u64 	%rd1, %rd9;
	cvta.to.global.u64 	%rd2, %rd8;
	cvta.to.global.u64 	%rd3, %rd7;
	mov.u32 	%r25, %ctaid.x;
	mov.u32 	%r26, %ntid.x;
	mov.u32 	%r27, %tid.x;
	mad.lo.s32 	%r1, %r25, %r26, %r27;
	setp.ge.s32 	%p1, %r1, %r24;
	setp.lt.s32 	%p2, %r23, 1;
	or.pred  	%p3, %p1, %p2;
	@%p3 bra 	$L__BB0_13;
	mul.lo.s32 	%r2, %r23, %r1;
	and.b32  	%r3, %r23, 15;
	setp.lt.u32 	%p4, %r23, 16;
	mov.b32 	%r121, 0;
	@%p4 bra 	$L__BB0_4;
	and.b32  	%r121, %r23, 2147483632;
	neg.s32 	%r119, %r121;
	add.s64 	%rd4, %rd3, 32;
	add.s64 	%rd5, %rd2, 32;
	add.s64 	%rd6, %rd1, 32;
	mov.u32 	%r118, %r2;
$L__BB0_3:
	.pragma "nounroll";
	mul.wide.s32 	%rd10, %r118, 4;
	add.s64 	%rd11, %rd4, %rd10;
	add.s64 	%rd12, %rd5, %rd10;
	add.s64 	%rd13, %rd6, %rd10;
	ld.global.u32 	%r29, [%rd11+-32];
	ld.global.u32 	%r30, [%rd12+-32];
	add.s32 	%r31, %r30, %r29;
	st.global.u32 	[%rd13+-32], %r31;
	ld.global.u32 	%r32, [%rd11+-28];
	ld.global.u32 	%r33, [%rd12+-28];
	add.s32 	%r34, %r33, %r32;
	st.global.u32 	[%rd13+-28], %r34;
	ld.global.u32 	%r35, [%rd11+-24];
	ld.global.u32 	%r36, [%rd12+-24];
	add.s32 	%r37, %r36, %r35;
	st.global.u32 	[%rd13+-24], %r37;
	ld.global.u32 	%r38, [%rd11+-20];
	ld.global.u32 	%r39, [%rd12+-20];
	add.s32 	%r40, %r39, %r38;
	st.global.u32 	[%rd13+-20], %r40;
	ld.global.u32 	%r41, [%rd11+-16];
	ld.global.u32 	%r42, [%rd12+-16];
	add.s32 	%r43, %r42, %r41;
	st.global.u32 	[%rd13+-16], %r43;
	ld.global.u32 	%r44, [%rd11+-12];
	ld.global.u32 	%r45, [%rd12+-12];
	add.s32 	%r46, %r45, %r44;
	st.global.u32 	[%rd13+-12], %r46;
	ld.global.u32 	%r47, [%rd11+-8];
	ld.global.u32 	%r48, [%rd12+-8];
	add.s32 	%r49, %r48, %r47;
	st.global.u32 	[%rd13+-8], %r49;
	ld.global.u32 	%r50, [%rd11+-4];
	ld.global.u32 	%r51, [%rd12+-4];
	add.s32 	%r52, %r51, %r50;
	st.global.u32 	[%rd13+-4], %r52;
	ld.global.u32 	%r53, [%rd11];
	ld.global.u32 	%r54, [%rd12];
	add.s32 	%r55, %r54, %r53;
	st.global.u32 	[%rd13], %r55;
	ld.global.u32 	%r56, [%rd11+4];
	ld.global.u32 	%r57, [%rd12+4];
	add.s32 	%r58, %r57, %r56;
	st.global.u32 	[%rd13+4], %r58;
	ld.global.u32 	%r59, [%rd11+8];
	ld.global.u32 	%r60, [%rd12+8];
	add.s32 	%r61, %r60, %r59;
	st.global.u32 	[%rd13+8], %r61;
	ld.global.u32 	%r62, [%rd11+12];
	ld.global.u32 	%r63, [%rd12+12];
	add.s32 	%r64, %r63, %r62;
	st.global.u32 	[%rd13+12], %r64;
	ld.global.u32 	%r65, [%rd11+16];
	ld.global.u32 	%r66, [%rd12+16];
	add.s32 	%r67, %r66, %r65;
	st.global.u32 	[%rd13+16], %r67;
	ld.global.u32 	%r68, [%rd11+20];
	ld.global.u32 	%r69, [%rd12+20];
	add.s32 	%r70, %r69, %r68;
	st.global.u32 	[%rd13+20], %r70;
	ld.global.u32 	%r71, [%rd11+24];
	ld.global.u32 	%r72, [%rd12+24];
	add.s32 	%r73, %r72, %r71;
	st.global.u32 	[%rd13+24], %r73;
	ld.global.u32 	%r74, [%rd11+28];
	ld.global.u32 	%r75, [%rd12+28];
	add.s32 	%r76, %r75, %r74;
	st.global.u32 	[%rd13+28], %r76;
	add.s32 	%r119, %r119, 16;
	add.s32 	%r118, %r118, 16;
	setp.ne.s32 	%p5, %r119, 0;
	@%p5 bra 	$L__BB0_3;
$L__BB0_4:
	setp.eq.s32 	%p6, %r3, 0;
	@%p6 bra 	$L__BB0_13;
	and.b32  	%r11, %r23, 7;
	setp.lt.u32 	%p7, %r3, 8;
	@%p7 bra 	$L__BB0_7;
	add.s32 	%r77, %r121, %r2;
	mul.wide.s32 	%rd14, %r77, 4;
	add.s64 	%rd15, %rd3, %rd14;
	ld.global.u32 	%r78, [%rd15];
	add.s64 	%rd16, %rd2, %rd14;
	ld.global.u32 	%r79, [%rd16];
	add.s32 	%r80, %r79, %r78;
	add.s64 	%rd17, %rd1, %rd14;
	st.global.u32 	[%rd17], %r80;
	ld.global.u32 	%r81, [%rd15+4];
	ld.global.u32 	%r82, [%rd16+4];
	add.s32 	%r83, %r82, %r81;
	st.global.u32 	[%rd17+4], %r83;
	ld.global.u32 	%r84, [%rd15+8];
	ld.global.u32 	%r85, [%rd16+8];
	add.s32 	%r86, %r85, %r84;
	st.global.u32 	[%rd17+8], %r86;
	ld.global.u32 	%r87, [%rd15+12];
	ld.global.u32 	%r88, [%rd16+12];
	add.s32 	%r89, %r88, %r87;
	st.global.u32 	[%rd17+12], %r89;
	ld.global.u32 	%r90, [%rd15+16];
	ld.global.u32 	%r91, [%rd16+16];
	add.s32 	%r92, %r91, %r90;
	st.global.u32 	[%rd17+16], %r92;
	ld.global.u32 	%r93, [%rd15+20];
	ld.global.u32 	%r94, [%rd16+20];
	add.s32 	%r95, %r94, %r93;
	st.global.u32 	[%rd17+20], %r95;
	ld.global.u32 	%r96, [%rd15+24];
	ld.global.u32 	%r97, [%rd16+24];
	add.s32 	%r98, %r97, %r96;
	st.global.u32 	[%rd17+24], %r98;
	ld.global.u32 	%r99, [%rd15+28];
	ld.global.u32 	%r100, [%rd16+28];
	add.s32 	%r101, %r100, %r99;
	st.global.u32 	[%rd17+28], %r101;
	add.s32 	%r121, %r121, 8;
$L__BB0_7:
	setp.eq.s32 	%p8, %r11, 0;
	@%p8 bra 	$L__BB0_13;
	and.b32  	%r14, %r23, 3;
	setp.lt.u32 	%p9, %r11, 4;
	@%p9 bra 	$L__BB0_10;
	add.s32 	%r102, %r121, %r2;
	mul.wide.s32 	%rd18, %r102, 4;
	add.s64 	%rd19, %rd3, %rd18;
	ld.global.u32 	%r103, [%rd19];
	add.s64 	%rd20, %rd2, %rd18;
	ld.global.u32 	%r104, [%rd20];
	add.s32 	%r105, %r104, %r103;
	add.s64 	%rd21, %rd1, %rd18;
	st.global.u32 	[%rd21], %r105;
	ld.global.u32 	%r106, [%rd19+4];
	ld.global.u32 	%r107, [%rd20+4];
	add.s32 	%r108, %r107, %r106;
	st.global.u32 	[%rd21+4], %r108;
	ld.global.u32 	%r109, [%rd19+8];
	ld.global.u32 	%r110, [%rd20+8];
	add.s32 	%r111, %r110, %r109;
	st.global.u32 	[%rd21+8], %r111;
	ld.global.u32 	%r112, [%rd19+12];
	ld.global.u32 	%r113, [%rd20+12];
	add.s32 	%r114, %r113, %r112;
	st.global.u32 	[%rd21+12], %r114;
	add.s32 	%r121, %r121, 4;
$L__BB0_10:
	setp.eq.s32 	%p10, %r14, 0;
	@%p10 bra 	$L__BB0_13;
	add.s32 	%r124, %r121, %r2;
	neg.s32 	%r123, %r14;
$L__BB0_12:
	.pragma "nounroll";
	mul.wide.s32 	%rd22, %r124, 4;
	add.s64 	%rd23, %rd1, %rd22;
	add.s64 	%rd24, %rd2, %rd22;
	add.s64 	%rd25, %rd3, %rd22;
	ld.global.u32 	%r115, [%rd25];
	ld.global.u32 	%r116, [%rd24];
	add.s32 	%r117, %r116, %r115;
	st.global.u32 	[%rd23], %r117;
	add.s32 	%r124, %r124, 1;
	add.s32 	%r123, %r123, 1;
	setp.ne.s32 	%p11, %r123, 0;
	@%p11 bra 	$L__BB0_12;
$L__BB0_13:
	ret;

}
	// .globl	_Z16add_matrices_colPiS_S_ii
.visible .entry _Z16add_matrices_colPiS_S_ii(
	.param .u64 .ptr .align 1 _Z16add_matrices_colPiS_S_ii_param_0,
	.param .u64 .ptr .align 1 _Z16add_matrices_colPiS_S_ii_param_1,
	.param .u64 .ptr .align 1 _Z16add_matrices_colPiS_S_ii_param_2,
	.param .u32 _Z16add_matrices_colPiS_S_ii_param_3,
	.param .u32 _Z16add_matrices_colPiS_S_ii_param_4
)
{
	.reg .pred 	%p<12>;
	.reg .b32 	%r<125>;
	.reg .b64 	%rd<101>;

	ld.param.u64 	%rd4, [_Z16add_matrices_colPiS_S_ii_param_0];
	ld.param.u64 	%rd5, [_Z16add_matrices_colPiS_S_ii_param_1];
	ld.param.u64 	%rd6, [_Z16add_matrices_colPiS_S_ii_param_2];
	ld.param.u32 	%r23, [_Z16add_matrices_colPiS_S_ii_param_3];
	ld.param.u32 	%r24, [_Z16add_matrices_colPiS_S_ii_param_4];
	cvta.to.global.u64 	%rd1, %rd6;
	cvta.to.global.u64 	%rd2, %rd5;
	cvta.to.global.u64 	%rd3, %rd4;
	mov.u32 	%r25, %ctaid.x;
	mov.u32 	%r26, %ntid.x;
	mov.u32 	%r27, %tid.x;
	mad.lo.s32 	%r1, %r25, %r26, %r27;
	setp.ge.s32 	%p1, %r1, %r24;
	setp.lt.s32 	%p2, %r23, 1;
	or.pred  	%p3, %p1, %p2;
	@%p3 bra 	$L__BB1_13;
	and.b32  	%r2, %r23, 15;
	setp.lt.u32 	%p4, %r23, 16;
	mov.b32 	%r121, 0;
	@%p4 bra 	$L__BB1_4;
	and.b32  	%r121, %r23, 2147483632;
	neg.s32 	%r119, %r121;
	shl.b32 	%r5, %r24, 4;
	mul.wide.s32 	%rd11, %r24, 4;
	mov.u32 	%r118, %r1;
$L__BB1_3:
	.pragma "nounroll";
	mul.wide.s32 	%rd7, %r118, 4;
	add.s64 	%rd8, %rd3, %rd7;
	ld.global.u32 	%r29, [%rd8];
	add.s64 	%rd9, %rd2, %rd7;
	ld.global.u32 	%r30, [%rd9];
	add.s32 	%r31, %r30, %r29;
	add.s64 	%rd10, %rd1, %rd7;
	st.global.u32 	[%rd10], %r31;
	add.s64 	%rd12, %rd8, %rd11;
	ld.global.u32 	%r32, [%rd12];
	add.s64 	%rd13, %rd9, %rd11;
	ld.global.u32 	%r33, [%rd13];
	add.s32 	%r34, %r33, %r32;
	add.s64 	%rd14, %rd10, %rd11;
	st.global.u32 	[%rd14], %r34;
	add.s64 	%rd15, %rd12, %rd11;
	ld.global.u32 	%r35, [%rd15];
	add.s64 	%rd16, %rd13, %rd11;
	ld.global.u32 	%r36, [%rd16];
	add.s32 	%r37, %r36, %r35;
	add.s64 	%rd17, %rd14, %rd11;
	st.global.u32 	[%rd17], %r37;
	add.s64 	%rd18, %rd15, %rd11;
	ld.global.u32 	%r38, [%rd18];
	add.s64 	%rd19, %rd16, %rd11;
	ld.global.u32 	%r39, [%rd19];
	add.s32 	%r40, %r39, %r38;
	add.s64 	%rd20, %rd17, %rd11;
	st.global.u32 	[%rd20], %r40;
	add.s64 	%rd21, %rd18, %rd11;
	ld.global.u32 	%r41, [%rd21];
	add.s64 	%rd22, %rd19, %rd11;
	ld.global.u32 	%r42, [%rd22];
	add.s32 	%r43, %r42, %r41;
	add.s64 	%rd23, %rd20, %rd11;
	st.global.u32 	[%rd23], %r43;
	add.s64 	%rd24, %rd21, %rd11;
	ld.global.u32 	%r44, [%rd24];
	add.s64 	%rd25, %rd22, %rd11;
	ld.global.u32 	%r45, [%rd25];
	add.s32 	%r46, %r45, %r44;
	add.s64 	%rd26, %rd23, %rd11;
	st.global.u32 	[%rd26], %r46;
	add.s64 	%rd27, %rd24, %rd11;
	ld.global.u32 	%r47, [%rd27];
	add.s64 	%rd28, %rd25, %rd11;
	ld.global.u32 	%r48, [%rd28];
	add.s32 	%r49, %r48, %r47;
	add.s64 	%rd29, %rd26, %rd11;
	st.global.u32 	[%rd29], %r49;
	add.s64 	%rd30, %rd27, %rd11;
	ld.global.u32 	%r50, [%rd30];
	add.s64 	%rd31, %rd28, %rd11;
	ld.global.u32 	%r51, [%rd31];
	add.s32 	%r52, %r51, %r50;
	add.s64 	%rd32, %rd29, %rd11;
	st.global.u32 	[%rd32], %r52;
	add.s64 	%rd33, %rd30, %rd11;
	ld.global.u32 	%r53, [%rd33];
	add.s64 	%rd34, %rd31, %rd11;
	ld.global.u32 	%r54, [%rd34];
	add.s32 	%r55, %r54, %r53;
	add.s64 	%rd35, %rd32, %rd11;
	st.global.u32 	[%rd35], %r55;
	add.s64 	%rd36, %rd33, %rd11;
	ld.global.u32 	%r56, [%rd36];
	add.s64 	%rd37, %rd34, %rd11;
	ld.global.u32 	%r57, [%rd37];
	add.s32 	%r58, %r57, %r56;
	add.s64 	%rd38, %rd35, %rd11;
	st.global.u32 	[%rd38], %r58;
	add.s64 	%rd39, %rd36, %rd11;
	ld.global.u32 	%r59, [%rd39];
	add.s64 	%rd40, %rd37, %rd11;
	ld.global.u32 	%r60, [%rd40];
	add.s32 	%r61, %r60, %r59;
	add.s64 	%rd41, %rd38, %rd11;
	st.global.u32 	[%rd41], %r61;
	add.s64 	%rd42, %rd39, %rd11;
	ld.global.u32 	%r62, [%rd42];
	add.s64 	%rd43, %rd40, %rd11;
	ld.global.u32 	%r63, [%rd43];
	add.s32 	%r64, %r63, %r62;
	add.s64 	%rd44, %rd41, %rd11;
	st.global.u32 	[%rd44], %r64;
	add.s64 	%rd45, %rd42, %rd11;
	ld.global.u32 	%r65, [%rd45];
	add.s64 	%rd46, %rd43, %rd11;
	ld.global.u32 	%r66, [%rd46];
	add.s32 	%r67, %r66, %r65;
	add.s64 	%rd47, %rd44, %rd11;
	st.global.u32 	[%rd47], %r67;
	add.s64 	%rd48, %rd45, %rd11;
	ld.global.u32 	%r68, [%rd48];
	add.s64 	%rd49, %rd46, %rd11;
	ld.global.u32 	%r69, [%rd49];
	add.s32 	%r70, %r69, %r68;
	add.s64 	%rd50, %rd47, %rd11;
	st.global.u32 	[%rd50], %r70;
	add.s64 	%rd51, %rd48, %rd11;
	ld.global.u32 	%r71, [%rd51];
	add.s64 	%rd52, %rd49, %rd11;
	ld.global.u32 	%r72, [%rd52];
	add.s32 	%r73, %r72, %r71;
	add.s64 	%rd53, %rd50, %rd11;
	st.global.u32 	[%rd53], %r73;
	add.s64 	%rd54, %rd51, %rd11;
	ld.global.u32 	%r74, [%rd54];
	add.s64 	%rd55, %rd52, %rd11;
	ld.global.u32 	%r75, [%rd55];
	add.s32 	%r76, %r75, %r74;
	add.s64 	%rd56, %rd53, %rd11;
	st.global.u32 	[%rd56], %r76;
	add.s32 	%r119, %r119, 16;
	add.s32 	%r118, %r118, %r5;
	setp.ne.s32 	%p5, %r119, 0;
	@%p5 bra 	$L__BB1_3;
$L__BB1_4:
	setp.eq.s32 	%p6, %r2, 0;
	@%p6 bra 	$L__BB1_13;
	and.b32  	%r11, %r23, 7;
	setp.lt.u32 	%p7, %r2, 8;
	@%p7 bra 	$L__BB1_7;
	mad.lo.s32 	%r77, %r121, %r24, %r1;
	mul.wide.s32 	%rd57, %r77, 4;
	add.s64 	%rd58, %rd3, %rd57;
	ld.global.u32 	%r78, [%rd58];
	add.s64 	%rd59, %rd2, %rd57;
	ld.global.u32 	%r79, [%rd59];
	add.s32 	%r80, %r79, %r78;
	add.s64 	%rd60, %rd1, %rd57;
	st.global.u32 	[%rd60], %r80;
	mul.wide.s32 	%rd61, %r24, 4;
	add.s64 	%rd62, %rd58, %rd61;
	ld.global.u32 	%r81, [%rd62];
	add.s64 	%rd63, %rd59, %rd61;
	ld.global.u32 	%r82, [%rd63];
	add.s32 	%r83, %r82, %r81;
	add.s64 	%rd64, %rd60, %rd61;
	st.global.u32 	[%rd64], %r83;
	add.s64 	%rd65, %rd62, %rd61;
	ld.global.u32 	%r84, [%rd65];
	add.s64 	%rd66, %rd63, %rd61;
	ld.global.u32 	%r85, [%rd66];
	add.s32 	%r86, %r85, %r84;
	add.s64 	%rd67, %rd64, %rd61;
	st.global.u32 	[%rd67], %r86;
	add.s64 	%rd68, %rd65, %rd61;
	ld.global.u32 	%r87, [%rd68];
	add.s64 	%rd69, %rd66, %rd61;
	ld.global.u32 	%r88, [%rd69];
	add.s32 	%r89, %r88, %r87;
	add.s64 	%rd70, %rd67, %rd61;
	st.global.u32 	[%rd70], %r89;
	add.s64 	%rd71, %rd68, %rd61;
	ld.global.u32 	%r90, [%rd71];
	add.s64 	%rd72, %rd69, %rd61;
	ld.global.u32 	%r91, [%rd72];
	add.s32 	%r92, %r91, %r90;
	add.s64 	%rd73, %rd70, %rd61;
	st.global.u32 	[%rd73], %r92;
	add.s64 	%rd74, %rd71, %rd61;
	ld.global.u32 	%r93, [%rd74];
	add.s64 	%rd75, %rd72, %rd61;
	ld.global.u32 	%r94, [%rd75];
	add.s32 	%r95, %r94, %r93;
	add.s64 	%rd76, %rd73, %rd61;
	st.global.u32 	[%rd76], %r95;
	add.s64 	%rd77, %rd74, %rd61;
	ld.global.u32 	%r96, [%rd77];
	add.s64 	%rd78, %rd75, %rd61;
	ld.global.u32 	%r97, [%rd78];
	add.s32 	%r98, %r97, %r96;
	add.s64 	%rd79, %rd76, %rd61;
	st.global.u32 	[%rd79], %r98;
	add.s64 	%rd80, %rd77, %rd61;
	ld.global.u32 	%r99, [%rd80];
	add.s64 	%rd81, %rd78, %rd61;
	ld.global.u32 	%r100, [%rd81];
	add.s32 	%r101, %r100, %r99;
	add.s64 	%rd82, %rd79, %rd61;
	st.global.u32 	[%rd82], %r101;
	add.s32 	%r121, %r121, 8;
$L__BB1_7:
	setp.eq.s32 	%p8, %r11, 0;
	@%p8 bra 	$L__BB1_13;
	and.b32  	%r14, %r23, 3;
	setp.lt.u32 	%p9, %r11, 4;
	@%p9 bra 	$L__BB1_10;
	mad.lo.s32 	%r102, %r121, %r24, %r1;
	mul.wide.s32 	%rd83, %r102, 4;
	add.s64 	%rd84, %rd3, %rd83;
	ld.global.u32 	%r103, [%rd84];
	add.s64 	%rd85, %rd2, %rd83;
	ld.global.u32 	%r104, [%rd85];
	add.s32 	%r105, %r104, %r103;
	add.s64 	%rd86, %rd1, %rd83;
	st.global.u32 	[%rd86], %r105;
	mul.wide.s32 	%rd87, %r24, 4;
	add.s64 	%rd88, %rd84, %rd87;
	ld.global.u32 	%r106, [%rd88];
	add.s64 	%rd89, %rd85, %rd87;
	ld.global.u32 	%r107, [%rd89];
	add.s32 	%r108, %r107, %r106;
	add.s64 	%rd90, %rd86, %rd87;
	st.global.u32 	[%rd90], %r108;
	add.s64 	%rd91, %rd88, %rd87;
	ld.global.u32 	%r109, [%rd91];
	add.s64 	%rd92, %rd89, %rd87;
	ld.global.u32 	%r110, [%rd92];
	add.s32 	%r111, %r110, %r109;
	add.s64 	%rd93, %rd90, %rd87;
	st.global.u32 	[%rd93], %r111;
	add.s64 	%rd94, %rd91, %rd87;
	ld.global.u32 	%r112, [%rd94];
	add.s64 	%rd95, %rd92, %rd87;
	ld.global.u32 	%r113, [%rd95];
	add.s32 	%r114, %r113, %r112;
	add.s64 	%rd96, %rd93, %rd87;
	st.global.u32 	[%rd96], %r114;
	add.s32 	%r121, %r121, 4;
$L__BB1_10:
	setp.eq.s32 	%p10, %r14, 0;
	@%p10 bra 	$L__BB1_13;
	mad.lo.s32 	%r124, %r121, %r24, %r1;
	neg.s32 	%r123, %r14;
$L__BB1_12:
	.pragma "nounroll";
	mul.wide.s32 	%rd97, %r124, 4;
	add.s64 	%rd98, %rd3, %rd97;
	ld.global.u32 	%r115, [%rd98];
	add.s64 	%rd99, %rd2, %rd97;
	ld.global.u32 	%r116, [%rd99];
	add.s32 	%r117, %r116, %r115;
	add.s64 	%rd100, %rd1, %rd97;
	st.global.u32 	[%rd100], %r117;
	add.s32 	%r124, %r124, %r24;
	add.s32 	%r123, %r123, 1;
	setp.ne.s32 	%p11, %r123, 0;
	@%p11 bra 	$L__BB1_12;
$L__BB1_13:
	ret;

}
	// .globl	_Z17add_matrices_elemPiS_S_ii
.visible .entry _Z17add_matrices_elemPiS_S_ii(
	.param .u64 .ptr .align 1 _Z17add_matrices_elemPiS_S_ii_param_0,
	.param .u64 .ptr .align 1 _Z17add_matrices_elemPiS_S_ii_param_1,
	.param .u64 .ptr .align 1 _Z17add_matrices_elemPiS_S_ii_param_2,
	.param .u32 _Z17add_matrices_elemPiS_S_ii_param_3,
	.param .u32 _Z17add_matrices_elemPiS_S_ii_param_4
)
{
	.reg .pred 	%p<2>;
	.reg .b32 	%r<11>;
	.reg .b64 	%rd<11>;

	ld.param.u64 	%rd1, [_Z17add_matrices_elemPiS_S_ii_param_0];
	ld.param.u64 	%rd2, [_Z17add_matrices_elemPiS_S_ii_param_1];
	ld.param.u64 	%rd3, [_Z17add_matrices_elemPiS_S_ii_param_2];
	ld.param.u32 	%r2, [_Z17add_matrices_elemPiS_S_ii_param_3];
	ld.param.u32 	%r3, [_Z17add_matrices_elemPiS_S_ii_param_4];
	mov.u32 	%r4, %ctaid.x;
	mov.u32 	%r5, %ntid.x;
	mov.u32 	%r6, %tid.x;
	mad.lo.s32 	%r1, %r4, %r5, %r6;
	mul.lo.s32 	%r7, %r3, %r2;
	setp.ge.s32 	%p1, %r1, %r7;
	@%p1 bra 	$L__BB2_2;
	cvta.to.global.u64 	%rd4, %rd1;
	cvta.to.global.u64 	%rd5, %rd2;
	cvta.to.global.u64 	%rd6, %rd3;
	mul.wide.s32 	%rd7, %r1, 4;
	add.s64 	%rd8, %rd4, %rd7;
	ld.global.u32 	%r8, [%rd8];
	add.s64 	%rd9, %rd5, %rd7;
	ld.global.u32 	%r9, [%rd9];
	add.s32 	%r10, %r9, %r8;
	add.s64 	%rd10, %rd6, %rd7;
	st.global.u32 	[%rd10], %r10;
$L__BB2_2:
	ret;

}


// ===== COMPILED SASS (sm_100) =====

	.target	sm_100

	.elftype	@"ET_EXEC"


//--------------------- .note.nv.tkinfo           --------------------------
	.section	.note.nv.tkinfo,"",@"SHT_NOTE"
	.sectionflags	@"SHF_NOTE_NV_TKINFO"
	.tkinfo
        /*0018*/ 	.word	0x00000002
        /*0030*/ 	.string	""
        /*0030*/ 	.string	"ptxas"
        /*0030*/ 	.string	"Cuda compilation tools, release 13.0, V13.0.88"
        /*0030*/ 	.string	"Build cuda_13.0.r13.0/compiler.36424714_0"
        /*0030*/ 	.string	"-arch sm_100 -m 64 "



//--------------------- .note.nv.cuinfo           --------------------------
	.section	.note.nv.cuinfo,"",@"SHT_NOTE"
	.sectionflags	@"SHF_NOTE_NV_CUINFO"
        /*0018*/ 	.short	0x0002
        /*001a*/ 	.short	0x0064
        /*001c*/ 	.short	0x0082
	.zero		2


//--------------------- .nv.info                  --------------------------
	.section	.nv.info,"",@"SHT_CUDA_INFO"
	.align	4


	//----- nvinfo : EIATTR_REGCOUNT
	.align		4
        /*0000*/ 	.byte	0x04, 0x2f
        /*0002*/ 	.short	(.L_1 - .L_0)
	.align		4
.L_0:
        /*0004*/ 	.word	index@(_Z16add_matrices_rowPiS_S_ii)
        /*0008*/ 	.word	0x00000016


	//----- nvinfo : EIATTR_FRAME_SIZE
	.align		4
.L_1:
        /*000c*/ 	.byte	0x04, 0x11
        /*000e*/ 	.short	(.L_3 - .L_2)
	.align		4
.L_2:
        /*0010*/ 	.word	index@(_Z16add_matrices_rowPiS_S_ii)
        /*0014*/ 	.word	0x00000000


	//----- nvinfo : EIATTR_REGCOUNT
	.align		4
.L_3:
        /*0018*/ 	.byte	0x04, 0x2f
        /*001a*/ 	.short	(.L_5 - .L_4)
	.align		4
.L_4:
        /*001c*/ 	.word	index@(_Z16add_matrices_colPiS_S_ii)
        /*0020*/ 	.word	0x0000001e


	//----- nvinfo : EIATTR_FRAME_SIZE
	.align		4
.L_5:
        /*0024*/ 	.byte	0x04, 0x11
        /*0026*/ 	.short	(.L_7 - .L_6)
	.align		4
.L_6:
        /*0028*/ 	.word	index@(_Z16add_matrices_colPiS_S_ii)
        /*002c*/ 	.word	0x00000000


	//----- nvinfo : EIATTR_REGCOUNT
	.align		4
.L_7:
        /*0030*/ 	.byte	0x04, 0x2f
        /*0032*/ 	.short	(.L_9 - .L_8)
	.align		4
.L_8:
        /*0034*/ 	.word	index@(_Z17add_matrices_elemPiS_S_ii)
        /*0038*/ 	.word	0x0000000c


	//----- nvinfo : EIATTR_FRAME_SIZE
	.align		4
.L_9:
        /*003c*/ 	.byte	0x04, 0x11
        /*003e*/ 	.short	(.L_11 - .L_10)
	.align		4
.L_10:
        /*0040*/ 	.word	index@(_Z17add_matrices_elemPiS_S_ii)
        /*0044*/ 	.word	0x00000000


	//----- nvinfo : EIATTR_MIN_STACK_SIZE
	.align		4
.L_11:
        /*0048*/ 	.byte	0x04, 0x12
        /*004a*/ 	.short	(.L_13 - .L_12)
	.align		4
.L_12:
        /*004c*/ 	.word	index@(_Z17add_matrices_elemPiS_S_ii)
        /*0050*/ 	.word	0x00000000


	//----- nvinfo : EIATTR_MIN_STACK_SIZE
	.align		4
.L_13:
        /*0054*/ 	.byte	0x04, 0x12
        /*0056*/ 	.short	(.L_15 - .L_14)
	.align		4
.L_14:
        /*0058*/ 	.word	index@(_Z16add_matrices_colPiS_S_ii)
        /*005c*/ 	.word	0x00000000


	//----- nvinfo : EIATTR_MIN_STACK_SIZE
	.align		4
.L_15:
        /*0060*/ 	.byte	0x04, 0x12
        /*0062*/ 	.short	(.L_17 - .L_16)
	.align		4
.L_16:
        /*0064*/ 	.word	index@(_Z16add_matrices_rowPiS_S_ii)
        /*0068*/ 	.word	0x00000000
.L_17:


//--------------------- .nv.compat                --------------------------
	.section	.nv.compat,"",@"SHT_CUDA_COMPAT_INFO"
	.align	4
        /*0000*/ 	.byte	0x02, 0x09, 0x00, 0x00, 0x02, 0x02, 0x01, 0x00, 0x02, 0x05, 0x05, 0x00, 0x03, 0x07, 0x01, 0x01
        /*0010*/ 	.byte	0x02, 0x03, 0x00, 0x00, 0x02, 0x06, 0x01, 0x00, 0x04, 0x0b, 0x08, 0x00, 0x09, 0x00, 0x00, 0x00
        /*0020*/ 	.byte	0x00, 0x00, 0x00, 0x00


//--------------------- .nv.info._Z17add_matrices_elemPiS_S_ii --------------------------
	.section	.nv.info._Z17add_matrices_elemPiS_S_ii,"",@"SHT_CUDA_INFO"
	.sectionflags	@""
	.align	4


	//----- nvinfo : EIATTR_CUDA_API_VERSION
	.align		4
        /*0000*/ 	.byte	0x04, 0x37
        /*0002*/ 	.short	(.L_19 - .L_18)
.L_18:
        /*0004*/ 	.word	0x00000082


	//----- nvinfo : EIATTR_KPARAM_INFO
	.align		4
.L_19:
        /*0008*/ 	.byte	0x04, 0x17
        /*000a*/ 	.short	(.L_21 - .L_20)
.L_20:
        /*000c*/ 	.word	0x00000000
        /*0010*/ 	.short	0x0004
        /*0012*/ 	.short	0x001c
        /*0014*/ 	.byte	0x00, 0xf0, 0x11, 0x00


	//----- nvinfo : EIATTR_KPARAM_INFO
	.align		4
.L_21:
        /*0018*/ 	.byte	0x04, 0x17
        /*001a*/ 	.short	(.L_23 - .L_22)
.L_22:
        /*001c*/ 	.word	0x00000000
        /*0020*/ 	.short	0x0003
        /*0022*/ 	.short	0x0018
        /*0024*/ 	.byte	0x00, 0xf0, 0x11, 0x00


	//----- nvinfo : EIATTR_KPARAM_INFO
	.align		4
.L_23:
        /*0028*/ 	.byte	0x04, 0x17
        /*002a*/ 	.short	(.L_25 - .L_24)
.L_24:
        /*002c*/ 	.word	0x00000000
        /*0030*/ 	.short	0x0002
        /*0032*/ 	.short	0x0010
        /*0034*/ 	.byte	0x00, 0xf5, 0x21, 0x00


	//----- nvinfo : EIATTR_KPARAM_INFO
	.align		4
.L_25:
        /*0038*/ 	.byte	0x04, 0x17
        /*003a*/ 	.short	(.L_27 - .L_26)
.L_26:
        /*003c*/ 	.word	0x00000000
        /*0040*/ 	.short	0x0001
        /*0042*/ 	.short	0x0008
        /*0044*/ 	.byte	0x00, 0xf5, 0x21, 0x00


	//----- nvinfo : EIATTR_KPARAM_INFO
	.align		4
.L_27:
        /*0048*/ 	.byte	0x04, 0x17
        /*004a*/ 	.short	(.L_29 - .L_28)
.L_28:
        /*004c*/ 	.word	0x00000000
        /*0050*/ 	.short	0x0000
        /*0052*/ 	.short	0x0000
        /*0054*/ 	.byte	0x00, 0xf5, 0x21, 0x00


	//----- nvinfo : EIATTR_SPARSE_MMA_MASK
	.align		4
.L_29:
        /*0058*/ 	.byte	0x03, 0x50
        /*005a*/ 	.short	0x0000


	//----- nvinfo : EIATTR_MAXREG_COUNT
	.align		4
        /*005c*/ 	.byte	0x03, 0x1b
        /*005e*/ 	.short	0x00ff


	//----- nvinfo : EIATTR_MERCURY_ISA_VERSION
	.align		4
        /*0060*/ 	.byte	0x03, 0x5f
        /*0062*/ 	.short	0x0101


	//----- nvinfo : EIATTR_VRC_CTA_INIT_COUNT
	.align		4
        /*0064*/ 	.byte	0x02, 0x4a
	.zero		1
	.zero		1


	//----- nvinfo : EIATTR_EXIT_INSTR_OFFSETS
	.align		4
        /*0068*/ 	.byte	0x04, 0x1c
        /*006a*/ 	.short	(.L_31 - .L_30)


	//   ....[0]....
.L_30:
        /*006c*/ 	.word	0x00000080


	//   ....[1]....
        /*0070*/ 	.word	0x00000140


	//----- nvinfo : EIATTR_CBANK_PARAM_SIZE
	.align		4
.L_31:
        /*0074*/ 	.byte	0x03, 0x19
        /*0076*/ 	.short	0x0020


	//----- nvinfo : EIATTR_PARAM_CBANK
	.align		4
        /*0078*/ 	.byte	0x04, 0x0a
        /*007a*/ 	.short	(.L_33 - .L_32)
	.align		4
.L_32:
        /*007c*/ 	.word	index@(.nv.constant0._Z17add_matrices_elemPiS_S_ii)
        /*0080*/ 	.short	0x0380
        /*0082*/ 	.short	0x0020


	//----- nvinfo : EIATTR_SW_WAR
	.align		4
.L_33:
        /*0084*/ 	.byte	0x04, 0x36
        /*0086*/ 	.short	(.L_35 - .L_34)
.L_34:
        /*0088*/ 	.word	0x00000008
.L_35:


//--------------------- .nv.info._Z16add_matrices_colPiS_S_ii --------------------------
	.section	.nv.info._Z16add_matrices_colPiS_S_ii,"",@"SHT_CUDA_INFO"
	.sectionflags	@""
	.align	4


	//----- nvinfo : EIATTR_CUDA_API_VERSION
	.align		4
        /*0000*/ 	.byte	0x04, 0x37
        /*0002*/ 	.short	(.L_37 - .L_36)
.L_36:
        /*0004*/ 	.word	0x00000082


	//----- nvinfo : EIATTR_KPARAM_INFO
	.align		4
.L_37:
        /*0008*/ 	.byte	0x04, 0x17
        /*000a*/ 	.short	(.L_39 - .L_38)
.L_38:
        /*000c*/ 	.word	0x00000000
        /*0010*/ 	.short	0x0004
        /*0012*/ 	.short	0x001c
        /*0014*/ 	.byte	0x00, 0xf0, 0x11, 0x00


	//----- nvinfo : EIATTR_KPARAM_INFO
	.align		4
.L_39:
        /*0018*/ 	.byte	0x04, 0x17
        /*001a*/ 	.short	(.L_41 - .L_40)
.L_40:
        /*001c*/ 	.word	0x00000000
        /*0020*/ 	.short	0x0003
        /*0022*/ 	.short	0x0018
        /*0024*/ 	.byte	0x00, 0xf0, 0x11, 0x00


	//----- nvinfo : EIATTR_KPARAM_INFO
	.align		4
.L_41:
        /*0028*/ 	.byte	0x04, 0x17
        /*002a*/ 	.short	(.L_43 - .L_42)
.L_42:
        /*002c*/ 	.word	0x00000000
        /*0030*/ 	.short	0x0002
        /*0032*/ 	.short	0x0010
        /*0034*/ 	.byte	0x00, 0xf5, 0x21, 0x00


	//----- nvinfo : EIATTR_KPARAM_INFO
	.align		4
.L_43:
        /*0038*/ 	.byte	0x04, 0x17
        /*003a*/ 	.short	(.L_45 - .L_44)
.L_44:
        /*003c*/ 	.word	0x00000000
        /*0040*/ 	.short	0x0001
        /*0042*/ 	.short	0x0008
        /*0044*/ 	.byte	0x00, 0xf5, 0x21, 0x00


	//----- nvinfo : EIATTR_KPARAM_INFO
	.align		4
.L_45:
        /*0048*/ 	.byte	0x04, 0x17
        /*004a*/ 	.short	(.L_47 - .L_46)
.L_46:
        /*004c*/ 	.word	0x00000000
        /*0050*/ 	.short	0x0000
        /*0052*/ 	.short	0x0000
        /*0054*/ 	.byte	0x00, 0xf5, 0x21, 0x00


	//----- nvinfo : EIATTR_SPARSE_MMA_MASK
	.align		4
.L_47:
        /*0058*/ 	.byte	0x03, 0x50
        /*005a*/ 	.short	0x0000


	//----- nvinfo : EIATTR_MAXREG_COUNT
	.align		4
        /*005c*/ 	.byte	0x03, 0x1b
        /*005e*/ 	.short	0x00ff


	//----- nvinfo : EIATTR_MERCURY_ISA_VERSION
	.align		4
        /*0060*/ 	.byte	0x03, 0x5f
        /*0062*/ 	.short	0x0101


	//----- nvinfo : EIATTR_VRC_CTA_INIT_COUNT
	.align		4
        /*0064*/ 	.byte	0x02, 0x4a
	.zero		1
	.zero		1


	//----- nvinfo : EIATTR_EXIT_INSTR_OFFSETS
	.align		4
        /*0068*/ 	.byte	0x04, 0x1c
        /*006a*/ 	.short	(.L_49 - .L_48)


	//   ....[0]....
.L_48:
        /*006c*/ 	.word	0x00000080


	//   ....[1]....
        /*0070*/ 	.word	0x00000890


	//   ....[2]....
        /*0074*/ 	.word	0x00000cb0


	//   ....[3]....
        /*0078*/ 	.word	0x00000f10


	//   ....[4]....
        /*007c*/ 	.word	0x00001020


	//----- nvinfo : EIATTR_CBANK_PARAM_SIZE
	.align		4
.L_49:
        /*0080*/ 	.byte	0x03, 0x19
        /*0082*/ 	.short	0x0020


	//----- nvinfo : EIATTR_PARAM_CBANK
	.align		4
        /*0084*/ 	.byte	0x04, 0x0a
        /*0086*/ 	.short	(.L_51 - .L_50)
	.align		4
.L_50:
        /*0088*/ 	.word	index@(.nv.constant0._Z16add_matrices_colPiS_S_ii)
        /*008c*/ 	.short	0x0380
        /*008e*/ 	.short	0x0020


	//----- nvinfo : EIATTR_SW_WAR
	.align		4
.L_51:
        /*0090*/ 	.byte	0x04, 0x36
        /*0092*/ 	.short	(.L_53 - .L_52)
.L_52:
        /*0094*/ 	.word	0x00000008
.L_53:


//--------------------- .nv.info._Z16add_matrices_rowPiS_S_ii --------------------------
	.section	.nv.info._Z16add_matrices_rowPiS_S_ii,"",@"SHT_CUDA_INFO"
	.sectionflags	@""
	.align	4


	//----- nvinfo : EIATTR_CUDA_API_VERSION
	.align		4
        /*0000*/ 	.byte	0x04, 0x37
        /*0002*/ 	.short	(.L_55 - .L_54)
.L_54:
        /*0004*/ 	.word	0x00000082


	//----- nvinfo : EIATTR_KPARAM_INFO
	.align		4
.L_55:
        /*0008*/ 	.byte	0x04, 0x17
        /*000a*/ 	.short	(.L_57 - .L_56)
.L_56:
        /*000c*/ 	.word	0x00000000
        /*0010*/ 	.short	0x0004
        /*0012*/ 	.short	0x001c
        /*0014*/ 	.byte	0x00, 0xf0, 0x11, 0x00


	//----- nvinfo : EIATTR_KPARAM_INFO
	.align		4
.L_57:
        /*0018*/ 	.byte	0x04, 0x17
        /*001a*/ 	.short	(.L_59 - .L_58)
.L_58:
        /*001c*/ 	.word	0x00000000
        /*0020*/ 	.short	0x0003
        /*0022*/ 	.short	0x0018
        /*0024*/ 	.byte	0x00, 0xf0, 0x11, 0x00


	//----- nvinfo : EIATTR_KPARAM_INFO
	.align		4
.L_59:
        /*0028*/ 	.byte	0x04, 0x17
        /*002a*/ 	.short	(.L_61 - .L_60)
.L_60:
        /*002c*/ 	.word	0x00000000
        /*0030*/ 	.short	0x0002
        /*0032*/ 	.short	0x0010
        /*0034*/ 	.byte	0x00, 0xf5, 0x21, 0x00


	//----- nvinfo : EIATTR_KPARAM_INFO
	.align		4
.L_61:
        /*0038*/ 	.byte	0x04, 0x17
        /*003a*/ 	.short	(.L_63 - .L_62)
.L_62:
        /*003c*/ 	.word	0x00000000
        /*0040*/ 	.short	0x0001
        /*0042*/ 	.short	0x0008
        /*0044*/ 	.byte	0x00, 0xf5, 0x21, 0x00


	//----- nvinfo : EIATTR_KPARAM_INFO
	.align		4
.L_63:
        /*0048*/ 	.byte	0x04, 0x17
        /*004a*/ 	.short	(.L_65 - .L_64)
.L_64:
        /*004c*/ 	.word	0x00000000
        /*0050*/ 	.short	0x0000
        /*0052*/ 	.short	0x0000
        /*0054*/ 	.byte	0x00, 0xf5, 0x21, 0x00


	//----- nvinfo : EIATTR_SPARSE_MMA_MASK
	.align		4
.L_65:
        /*0058*/ 	.byte	0x03, 0x50
        /*005a*/ 	.short	0x0000


	//----- nvinfo : EIATTR_MAXREG_COUNT
	.align		4
        /*005c*/ 	.byte	0x03, 0x1b
        /*005e*/ 	.short	0x00ff


	//----- nvinfo : EIATTR_MERCURY_ISA_VERSION
	.align		4
        /*0060*/ 	.byte	0x03, 0x5f
        /*0062*/ 	.short	0x0101


	//----- nvinfo : EIATTR_VRC_CTA_INIT_COUNT
	.align		4
        /*0064*/ 	.byte	0x02, 0x4a
	.zero		1
	.zero		1


	//----- nvinfo : EIATTR_EXIT_INSTR_OFFSETS
	.align		4
        /*0068*/ 	.byte	0x04, 0x1c
        /*006a*/ 	.short	(.L_67 - .L_66)


	//   ....[0]....
.L_66:
        /*006c*/ 	.word	0x00000080


	//   ....[1]....
        /*0070*/ 	.word	0x00000680


	//   ....[2]....
        /*0074*/ 	.word	0x00000950


	//   ....[3]....
        /*0078*/ 	.word	0x00000b20


	//   ....[4]....
        /*007c*/ 	.word	0x00000c30


	//----- nvinfo : EIATTR_CBANK_PARAM_SIZE
	.align		4
.L_67:
        /*0080*/ 	.byte	0x03, 0x19
        /*0082*/ 	.short	0x0020


	//----- nvinfo : EIATTR_PARAM_CBANK
	.align		4
        /*0084*/ 	.byte	0x04, 0x0a
        /*0086*/ 	.short	(.L_69 - .L_68)
	.align		4
.L_68:
        /*0088*/ 	.word	index@(.nv.constant0._Z16add_matrices_rowPiS_S_ii)
        /*008c*/ 	.short	0x0380
        /*008e*/ 	.short	0x0020


	//----- nvinfo : EIATTR_SW_WAR
	.align		4
.L_69:
        /*0090*/ 	.byte	0x04, 0x36
        /*0092*/ 	.short	(.L_71 - .L_70)
.L_70:
        /*0094*/ 	.word	0x00000008
.L_71:


//--------------------- .nv.callgraph             --------------------------
	.section	.nv.callgraph,"",@"SHT_CUDA_CALLGRAPH"
	.align	4
	.sectionentsize	8
	.align		4
        /*0000*/ 	.word	0x00000000
	.align		4
        /*0004*/ 	.word	0xffffffff
	.align		4
        /*0008*/ 	.word	0x00000000
	.align		4
        /*000c*/ 	.word	0xfffffffe
	.align		4
        /*0010*/ 	.word	0x00000000
	.align		4
        /*0014*/ 	.word	0xfffffffd
	.align		4
        /*0018*/ 	.word	0x00000000
	.align		4
        /*001c*/ 	.word	0xfffffffc


//--------------------- .text._Z17add_matrices_elemPiS_S_ii --------------------------
	.section	.text._Z17add_matrices_elemPiS_S_ii,"ax",@progbits
	.align	128
        .global         _Z17add_matrices_elemPiS_S_ii
        .type           _Z17add_matrices_elemPiS_S_ii,@function
        .size           _Z17add_matrices_elemPiS_S_ii,(.L_x_13 - _Z17add_matrices_elemPiS_S_ii)
        .other          _Z17add_matrices_elemPiS_S_ii,@"STO_CUDA_ENTRY STV_DEFAULT"
_Z17add_matrices_elemPiS_S_ii:
.text._Z17add_matrices_elemPiS_S_ii:
[----:B------:R-:W-:Y:S01]  /*0000*/  LDC R1, c[0x0][0x37c] ;  /* 0x0000df00ff017b82 */ /* 0x000fe20000000800 */
[----:B------:R-:W0:Y:S07]  /*0010*/  S2R R0, SR_TID.X ;  /* 0x0000000000007919 */ /* 0x000e2e0000002100 */
[----:B------:R-:W0:Y:S01]  /*0020*/  S2UR UR6, SR_CTAID.X ;  /* 0x00000000000679c3 */ /* 0x000e220000002500 */
[----:B------:R-:W1:Y:S07]  /*0030*/  LDCU.64 UR4, c[0x0][0x398] ;  /* 0x00007300ff0477ac */ /* 0x000e6e0008000a00 */
[----:B------:R-:W0:Y:S01]  /*0040*/  LDC R9, c[0x0][0x360] ;  /* 0x0000d800ff097b82 */ /* 0x000e220000000800 */
[----:B-1----:R-:W-:Y:S01]  /*0050*/  UIMAD UR4, UR5, UR4, URZ ;  /* 0x00000004050472a4 */ /* 0x002fe2000f8e02ff */
[----:B0-----:R-:W-:-:S05]  /*0060*/  IMAD R9, R9, UR6, R0 ;  /* 0x0000000609097c24 */ /* 0x001fca000f8e0200 */
[----:B------:R-:W-:-:S13]  /*0070*/  ISETP.GE.AND P0, PT, R9, UR4, PT ;  /* 0x0000000409007c0c */ /* 0x000fda000bf06270 */
[----:B------:R-:W-:Y:S05]  /*0080*/  @P0 EXIT ;  /* 0x000000000000094d */ /* 0x000fea0003800000 */
[----:B------:R-:W0:Y:S01]  /*0090*/  LDC.64 R2, c[0x0][0x380] ;  /* 0x0000e000ff027b82 */ /* 0x000e220000000a00 */
[----:B------:R-:W1:Y:S07]  /*00a0*/  LDCU.64 UR4, c[0x0][0x358] ;  /* 0x00006b00ff0477ac */ /* 0x000e6e0008000a00 */
[----:B------:R-:W2:Y:S08]  /*00b0*/  LDC.64 R4, c[0x0][0x388] ;  /* 0x0000e200ff047b82 */ /* 0x000eb00000000a00 */
[----:B------:R-:W3:Y:S01]  /*00c0*/  LDC.64 R6, c[0x0][0x390] ;  /* 0x0000e400ff067b82 */ /* 0x000ee20000000a00 */
[----:B0-----:R-:W-:-:S06]  /*00d0*/  IMAD.WIDE R2, R9, 0x4, R2 ;  /* 0x0000000409027825 */ /* 0x001fcc00078e0202 */
[----:B-1----:R-:W4:Y:S01]  /*00e0*/  LDG.E R2, desc[UR4][R2.64] ;  /* 0x0000000402027981 */ /* 0x002f22000c1e1900 */
[----:B--2---:R-:W-:-:S06]  /*00f0*/  IMAD.WIDE R4, R9, 0x4, R4 ;  /* 0x0000000409047825 */ /* 0x004fcc00078e0204 */
[----:B------:R-:W4:Y:S01]  /*0100*/  LDG.E R5, desc[UR4][R4.64] ;  /* 0x0000000404057981 */ /* 0x000f22000c1e1900 */
[----:B---3--:R-:W-:Y:S01]  /*0110*/  IMAD.WIDE R6, R9, 0x4, R6 ;  /* 0x0000000409067825 */ /* 0x008fe200078e0206 */
[----:B----4-:R-:W-:-:S05]  /*0120*/  IADD3 R9, PT, PT, R2, R5, RZ ;  /* 0x0000000502097210 */ /* 0x010fca0007ffe0ff */
[----:B------:R-:W-:Y:S01]  /*0130*/  STG.E desc[UR4][R6.64], R9 ;  /* 0x0000000906007986 */ /* 0x000fe2000c101904 */
[----:B------:R-:W-:Y:S05]  /*0140*/  EXIT ;  /* 0x000000000000794d */ /* 0x000fea0003800000 */
.L_x_0:
[----:B------:R-:W-:-:S00]  /*0150*/  BRA `(.L_x_0) ;  /* 0xfffffffc00fc7947 */ /* 0x000fc0000383ffff */
[----:B------:R-:W-:-:S00]  /*0160*/  NOP ;  /* 0x0000000000007918 */ /* 0x000fc00000000000 */
        /* <DEDUP_REMOVED lines=9> */
.L_x_13:


//--------------------- .text._Z16add_matrices_colPiS_S_ii --------------------------
	.section	.text._Z16add_matrices_colPiS_S_ii,"ax",@progbits
	.align	128
        .global         _Z16add_matrices_colPiS_S_ii
        .type           _Z16add_matrices_colPiS_S_ii,@function
        .size           _Z16add_matrices_colPiS_S_ii,(.L_x_14 - _Z16add_matrices_colPiS_S_ii)
        .other          _Z16add_matrices_colPiS_S_ii,@"STO_CUDA_ENTRY STV_DEFAULT"
_Z16add_matrices_colPiS_S_ii:
.text._Z16add_matrices_colPiS_S_ii:
[----:B------:R-:W-:Y:S01]  /*0000*/  LDC R1, c[0x0][0x37c] ;  /* 0x0000df00ff017b82 */ /* 0x000fe20000000800 */
[----:B------:R-:W0:Y:S07]  /*0010*/  S2R R5, SR_TID.X ;  /* 0x0000000000057919 */ /* 0x000e2e0000002100 */
[----:B------:R-:W0:Y:S08]  /*0020*/  S2UR UR4, SR_CTAID.X ;  /* 0x00000000000479c3 */ /* 0x000e300000002500 */
[----:B------:R-:W0:Y:S08]  /*0030*/  LDC R0, c[0x0][0x360] ;  /* 0x0000d800ff007b82 */ /* 0x000e300000000800 */
[----:B------:R-:W1:Y:S01]  /*0040*/  LDC.64 R2, c[0x0][0x398] ;  /* 0x0000e600ff027b82 */ /* 0x000e620000000a00 */
[----:B0-----:R-:W-:Y:S01]  /*0050*/  IMAD R0, R0, UR4, R5 ;  /* 0x0000000400007c24 */ /* 0x001fe2000f8e0205 */
[----:B-1----:R-:W-:-:S04]  /*0060*/  ISETP.GE.AND P0, PT, R2, 0x1, PT ;  /* 0x000000010200780c */ /* 0x002fc80003f06270 */
[----:B------:R-:W-:-:S13]  /*0070*/  ISETP.GE.OR P0, PT, R0, R3, !P0 ;  /* 0x000000030000720c */ /* 0x000fda0004706670 */
[----:B------:R-:W-:Y:S05]  /*0080*/  @P0 EXIT ;  /* 0x000000000000094d */ /* 0x000fea0003800000 */
[C---:B------:R-:W-:Y:S01]  /*0090*/  ISETP.GE.U32.AND P1, PT, R2.reuse, 0x10, PT ;  /* 0x000000100200780c */ /* 0x040fe20003f26070 */
[----:B------:R-:W0:Y:S01]  /*00a0*/  LDCU.64 UR4, c[0x0][0x358] ;  /* 0x00006b00ff0477ac */ /* 0x000e220008000a00 */
[----:B------:R-:W-:Y:S01]  /*00b0*/  LOP3.LUT R7, R2, 0xf, RZ, 0xc0, !PT ;  /* 0x0000000f02077812 */ /* 0x000fe200078ec0ff */
[----:B------:R-:W-:-:S03]  /*00c0*/  HFMA2 R4, -RZ, RZ, 0, 0 ;  /* 0x00000000ff047431 */ /* 0x000fc600000001ff */
[----:B------:R-:W-:-:S07]  /*00d0*/  ISETP.NE.AND P0, PT, R7, RZ, PT ;  /* 0x000000ff0700720c */ /* 0x000fce0003f05270 */
[----:B------:R-:W-:Y:S06]  /*00e0*/  @!P1 BRA `(.L_x_1) ;  /* 0x0000000400e89947 */ /* 0x000fec0003800000 */
[----:B------:R-:W-:Y:S02]  /*00f0*/  LOP3.LUT R4, R2, 0x7ffffff0, RZ, 0xc0, !PT ;  /* 0x7ffffff002047812 */ /* 0x000fe400078ec0ff */
[----:B------:R-:W-:Y:S02]  /*0100*/  MOV R6, R0 ;  /* 0x0000000000067202 */ /* 0x000fe40000000f00 */
[----:B------:R-:W-:-:S07]  /*0110*/  IADD3 R5, PT, PT, -R4, RZ, RZ ;  /* 0x000000ff04057210 */ /* 0x000fce0007ffe1ff */
.L_x_2:
[----:B---3--:R-:W1:Y:S08]  /*0120*/  LDC.64 R16, c[0x0][0x380] ;  /* 0x0000e000ff107b82 */ /* 0x008e700000000a00 */
[----:B------:R-:W2:Y:S08]  /*0130*/  LDC.64 R18, c[0x0][0x388] ;  /* 0x0000e200ff127b82 */ /* 0x000eb00000000a00 */
[----:B------:R-:W3:Y:S01]  /*0140*/  LDC.64 R8, c[0x0][0x390] ;  /* 0x0000e400ff087b82 */ /* 0x000ee20000000a00 */
[----:B-1----:R-:W-:-:S05]  /*0150*/  IMAD.WIDE R16, R6, 0x4, R16 ;  /* 0x0000000406107825 */ /* 0x002fca00078e0210 */
[----:B0-----:R-:W4:Y:S01]  /*0160*/  LDG.E R10, desc[UR4][R16.64] ;  /* 0x00000004100a7981 */ /* 0x001f22000c1e1900 */
[----:B--2---:R-:W-:-:S05]  /*0170*/  IMAD.WIDE R18, R6, 0x4, R18 ;  /* 0x0000000406127825 */ /* 0x004fca00078e0212 */
[----:B------:R-:W4:Y:S01]  /*0180*/  LDG.E R11, desc[UR4][R18.64] ;  /* 0x00000004120b7981 */ /* 0x000f22000c1e1900 */
[----:B------:R-:W-:-:S04]  /*0190*/  IMAD.WIDE R12, R3, 0x4, R16 ;  /* 0x00000004030c7825 */ /* 0x000fc800078e0210 */
[----:B---3--:R-:W-:Y:S01]  /*01a0*/  IMAD.WIDE R8, R6, 0x4, R8 ;  /* 0x0000000406087825 */ /* 0x008fe200078e0208 */
[----:B----4-:R-:W-:-:S03]  /*01b0*/  IADD3 R23, PT, PT, R10, R11, RZ ;  /* 0x0000000b0a177210 */ /* 0x010fc60007ffe0ff */
[C---:B------:R-:W-:Y:S02]  /*01c0*/  IMAD.WIDE R10, R3.reuse, 0x4, R18 ;  /* 0x00000004030a7825 */ /* 0x040fe400078e0212 */
[----:B------:R0:W-:Y:S04]  /*01d0*/  STG.E desc[UR4][R8.64], R23 ;  /* 0x0000001708007986 */ /* 0x0001e8000c101904 */
[----:B------:R-:W2:Y:S04]  /*01e0*/  LDG.E R20, desc[UR4][R12.64] ;  /* 0x000000040c147981 */ /* 0x000ea8000c1e1900 */
[----:B------:R-:W2:Y:S01]  /*01f0*/  LDG.E R21, desc[UR4][R10.64] ;  /* 0x000000040a157981 */ /* 0x000ea2000c1e1900 */
[----:B------:R-:W-:-:S04]  /*0200*/  IMAD.WIDE R14, R3, 0x4, R8 ;  /* 0x00000004030e7825 */ /* 0x000fc800078e0208 */
[----:B------:R-:W-:-:S04]  /*0210*/  IMAD.WIDE R18, R3, 0x4, R12 ;  /* 0x0000000403127825 */ /* 0x000fc800078e020c */
[----:B------:R-:W-:Y:S01]  /*0220*/  IMAD.WIDE R16, R3, 0x4, R10 ;  /* 0x0000000403107825 */ /* 0x000fe200078e020a */
[----:B--2---:R-:W-:-:S05]  /*0230*/  IADD3 R25, PT, PT, R20, R21, RZ ;  /* 0x0000001514197210 */ /* 0x004fca0007ffe0ff */
[----:B------:R1:W-:Y:S04]  /*0240*/  STG.E desc[UR4][R14.64], R25 ;  /* 0x000000190e007986 */ /* 0x0003e8000c101904 */
[----:B------:R-:W2:Y:S04]  /*0250*/  LDG.E R22, desc[UR4][R18.64] ;  /* 0x0000000412167981 */ /* 0x000ea8000c1e1900 */
[----:B------:R-:W2:Y:S01]  /*0260*/  LDG.E R27, desc[UR4][R16.64] ;  /* 0x00000004101b7981 */ /* 0x000ea2000c1e1900 */
[----:B------:R-:W-:-:S04]  /*0270*/  IMAD.WIDE R20, R3, 0x4, R14 ;  /* 0x0000000403147825 */ /* 0x000fc800078e020e */
[----:B------:R-:W-:-:S04]  /*0280*/  IMAD.WIDE R12, R3, 0x4, R18 ;  /* 0x00000004030c7825 */ /* 0x000fc800078e0212 */
[----:B0-----:R-:W-:Y:S01]  /*0290*/  IMAD.WIDE R8, R3, 0x4, R16 ;  /* 0x0000000403087825 */ /* 0x001fe200078e0210 */
[----:B--2---:R-:W-:-:S05]  /*02a0*/  IADD3 R27, PT, PT, R22, R27, RZ ;  /* 0x0000001b161b7210 */ /* 0x004fca0007ffe0ff */
[----:B------:R0:W-:Y:S04]  /*02b0*/  STG.E desc[UR4][R20.64], R27 ;  /* 0x0000001b14007986 */ /* 0x0001e8000c101904 */
[----:B------:R-:W2:Y:S04]  /*02c0*/  LDG.E R22, desc[UR4][R12.64] ;  /* 0x000000040c167981 */ /* 0x000ea8000c1e1900 */
[----:B------:R-:W2:Y:S01]  /*02d0*/  LDG.E R23, desc[UR4][R8.64] ;  /* 0x0000000408177981 */ /* 0x000ea2000c1e1900 */
[----:B------:R-:W-:-:S04]  /*02e0*/  IMAD.WIDE R10, R3, 0x4, R20 ;  /* 0x00000004030a7825 */ /* 0x000fc800078e0214 */
[----:B------:R-:W-:-:S04]  /*02f0*/  IMAD.WIDE R18, R3, 0x4, R12 ;  /* 0x0000000403127825 */ /* 0x000fc800078e020c */
[----:B-1----:R-:W-:Y:S01]  /*0300*/  IMAD.WIDE R14, R3, 0x4, R8 ;  /* 0x00000004030e7825 */ /* 0x002fe200078e0208 */
[----:B--2---:R-:W-:-:S05]  /*0310*/  IADD3 R23, PT, PT, R22, R23, RZ ;  /* 0x0000001716177210 */ /* 0x004fca0007ffe0ff */
        /* <DEDUP_REMOVED lines=8> */
[----:B------:R-:W3:Y:S04]  /*03a0*/  LDG.E R22, desc[UR4][R12.64] ;  /* 0x000000040c167981 */ /* 0x000ee8000c1e1900 */
[----:B0-----:R-:W3:Y:S01]  /*03b0*/  LDG.E R27, desc[UR4][R8.64] ;  /* 0x00000004081b7981 */ /* 0x001ee2000c1e1900 */
[----:B------:R-:W-:-:S04]  /*03c0*/  IMAD.WIDE R20, R3, 0x4, R16 ;  /* 0x0000000403147825 */ /* 0x000fc800078e0210 */
[----:B------:R-:W-:-:S04]  /*03d0*/  IMAD.WIDE R18, R3, 0x4, R12 ;  /* 0x0000000403127825 */ /* 0x000fc800078e020c */
[----:B-1----:R-:W-:Y:S01]  /*03e0*/  IMAD.WIDE R10, R3, 0x4, R8 ;  /* 0x00000004030a7825 */ /* 0x002fe200078e0208 */
[----:B---3--:R-:W-:-:S05]  /*03f0*/  IADD3 R27, PT, PT, R22, R27, RZ ;  /* 0x0000001b161b7210 */ /* 0x008fca0007ffe0ff */
[----:B------:R0:W-:Y:S04]  /*0400*/  STG.E desc[UR4][R20.64], R27 ;  /* 0x0000001b14007986 */ /* 0x0001e8000c101904 */
[----:B------:R-:W3:Y:S04]  /*0410*/  LDG.E R22, desc[UR4][R18.64] ;  /* 0x0000000412167981 */ /* 0x000ee8000c1e1900 */
[----:B------:R-:W3:Y:S01]  /*0420*/  LDG.E R23, desc[UR4][R10.64] ;  /* 0x000000040a177981 */ /* 0x000ee2000c1e1900 */
[----:B------:R-:W-:-:S04]  /*0430*/  IMAD.WIDE R14, R3, 0x4, R20 ;  /* 0x00000004030e7825 */ /* 0x000fc800078e0214 */
[----:B------:R-:W-:-:S04]  /*0440*/  IMAD.WIDE R12, R3, 0x4, R18 ;  /* 0x00000004030c7825 */ /* 0x000fc800078e0212 */
[----:B------:R-:W-:Y:S01]  /*0450*/  IMAD.WIDE R8, R3, 0x4, R10 ;  /* 0x0000000403087825 */ /* 0x000fe200078e020a */
[----:B---3--:R-:W-:-:S05]  /*0460*/  IADD3 R23, PT, PT, R22, R23, RZ ;  /* 0x0000001716177210 */ /* 0x008fca0007ffe0ff */
[----:B------:R1:W-:Y:S04]  /*0470*/  STG.E desc[UR4][R14.64], R23 ;  /* 0x000000170e007986 */ /* 0x0003e8000c101904 */
[----:B------:R-:W3:Y:S04]  /*0480*/  LDG.E R22, desc[UR4][R12.64] ;  /* 0x000000040c167981 */ /* 0x000ee8000c1e1900 */
[----:B--2---:R-:W3:Y:S01]  /*0490*/  LDG.E R25, desc[UR4][R8.64] ;  /* 0x0000000408197981 */ /* 0x004ee2000c1e1900 */
[----:B------:R-:W-:-:S04]  /*04a0*/  IMAD.WIDE R16, R3, 0x4, R14 ;  /* 0x0000000403107825 */ /* 0x000fc800078e020e */
[----:B------:R-:W-:-:S04]  /*04b0*/  IMAD.WIDE R18, R3, 0x4, R12 ;  /* 0x0000000403127825 */ /* 0x000fc800078e020c */
[----:B------:R-:W-:Y:S01]  /*04c0*/  IMAD.WIDE R10, R3, 0x4, R8 ;  /* 0x00000004030a7825 */ /* 0x000fe200078e0208 */
[----:B---3--:R-:W-:-:S05]  /*04d0*/  IADD3 R25, PT, PT, R22, R25, RZ ;  /* 0x0000001916197210 */ /* 0x008fca0007ffe0ff */
[----:B------:R2:W-:Y:S04]  /*04e0*/  STG.E desc[UR4][R16.64], R25 ;  /* 0x0000001910007986 */ /* 0x0005e8000c101904 */
[----:B------:R-:W3:Y:S04]  /*04f0*/  LDG.E R22, desc[UR4][R18.64] ;  /* 0x0000000412167981 */ /* 0x000ee8000c1e1900 */
[----:B0-----:R-:W3:Y:S01]  /*0500*/  LDG.E R27, desc[UR4][R10.64] ;  /* 0x000000040a1b7981 */ /* 0x001ee2000c1e1900 */
[----:B------:R-:W-:-:S04]  /*0510*/  IMAD.WIDE R20, R3, 0x4, R16 ;  /* 0x0000000403147825 */ /* 0x000fc800078e0210 */
[----:B------:R-:W-:-:S04]  /*0520*/  IMAD.WIDE R12, R3, 0x4, R18 ;  /* 0x00000004030c7825 */ /* 0x000fc800078e0212 */
[----:B------:R-:W-:Y:S01]  /*0530*/  IMAD.WIDE R8, R3, 0x4, R10 ;  /* 0x0000000403087825 */ /* 0x000fe200078e020a */
[----:B---3--:R-:W-:-:S05]  /*0540*/  IADD3 R27, PT, PT, R22, R27, RZ ;  /* 0x0000001b161b7210 */ /* 0x008fca0007ffe0ff */
[----:B------:R0:W-:Y:S04]  /*0550*/  STG.E desc[UR4][R20.64], R27 ;  /* 0x0000001b14007986 */ /* 0x0001e8000c101904 */
[----:B------:R-:W3:Y:S04]  /*0560*/  LDG.E R22, desc[UR4][R12.64] ;  /* 0x000000040c167981 */ /* 0x000ee8000c1e1900 */
[----:B-1----:R-:W3:Y:S01]  /*0570*/  LDG.E R23, desc[UR4][R8.64] ;  /* 0x0000000408177981 */ /* 0x002ee2000c1e1900 */
[----:B------:R-:W-:-:S04]  /*0580*/  IMAD.WIDE R14, R3, 0x4, R20 ;  /* 0x00000004030e7825 */ /* 0x000fc800078e0214 */
[----:B--2---:R-:W-:-:S04]  /*0590*/  IMAD.WIDE R16, R3, 0x4, R12 ;  /* 0x0000000403107825 */ /* 0x004fc800078e020c */
[----:B------:R-:W-:Y:S01]  /*05a0*/  IMAD.WIDE R10, R3, 0x4, R8 ;  /* 0x00000004030a7825 */ /* 0x000fe200078e0208 */
[----:B---3--:R-:W-:-:S05]  /*05b0*/  IADD3 R23, PT, PT, R22, R23, RZ ;  /* 0x0000001716177210 */ /* 0x008fca0007ffe0ff */
        /* <DEDUP_REMOVED lines=11> */
[----:B-1----:R-:W-:-:S04]  /*0670*/  IMAD.WIDE R14, R3, 0x4, R12 ;  /* 0x00000004030e7825 */ /* 0x002fc800078e020c */
[----:B------:R-:W-:Y:S01]  /*0680*/  IMAD.WIDE R10, R3, 0x4, R8 ;  /* 0x00000004030a7825 */ /* 0x000fe200078e0208 */
        /* <DEDUP_REMOVED lines=23> */
[----:B------:R-:W2:Y:S04]  /*0800*/  LDG.E R12, desc[UR4][R12.64] ;  /* 0x000000040c0c7981 */ /* 0x000ea8000c1e1900 */
[----:B------:R-:W2:Y:S01]  /*0810*/  LDG.E R9, desc[UR4][R8.64] ;  /* 0x0000000408097981 */ /* 0x000ea2000c1e1900 */
[----:B------:R-:W-:-:S04]  /*0820*/  IADD3 R5, PT, PT, R5, 0x10, RZ ;  /* 0x0000001005057810 */ /* 0x000fc80007ffe0ff */
[----:B------:R-:W-:Y:S01]  /*0830*/  ISETP.NE.AND P1, PT, R5, RZ, PT ;  /* 0x000000ff0500720c */ /* 0x000fe20003f25270 */
[C---:B-1----:R-:W-:Y:S01]  /*0840*/  IMAD.WIDE R16, R3.reuse, 0x4, R20 ;  /* 0x0000000403107825 */ /* 0x042fe200078e0214 */
[----:B------:R-:W-:Y:S02]  /*0850*/  LEA R6, R3, R6, 0x4 ;  /* 0x0000000603067211 */ /* 0x000fe400078e20ff */
[----:B--2---:R-:W-:-:S05]  /*0860*/  IADD3 R19, PT, PT, R12, R9, RZ ;  /* 0x000000090c137210 */ /* 0x004fca0007ffe0ff */
[----:B------:R3:W-:Y:S04]  /*0870*/  STG.E desc[UR4][R16.64], R19 ;  /* 0x0000001310007986 */ /* 0x0007e8000c101904 */
[----:B------:R-:W-:Y:S05]  /*0880*/  @P1 BRA `(.L_x_2) ;  /* 0xfffffff800241947 */ /* 0x000fea000383ffff */
.L_x_1:
[----:B0-----:R-:W-:Y:S05]  /*0890*/  @!P0 EXIT ;  /* 0x000000000000894d */ /* 0x001fea0003800000 */
[----:B------:R-:W-:Y:S02]  /*08a0*/  ISETP.GE.U32.AND P0, PT, R7, 0x8, PT ;  /* 0x000000080700780c */ /* 0x000fe40003f06070 */
[----:B------:R-:W-:-:S04]  /*08b0*/  LOP3.LUT R5, R2, 0x7, RZ, 0xc0, !PT ;  /* 0x0000000702057812 */ /* 0x000fc800078ec0ff */
[----:B------:R-:W-:-:S07]  /*08c0*/  ISETP.NE.AND P1, PT, R5, RZ, PT ;  /* 0x000000ff0500720c */ /* 0x000fce0003f25270 */
[----:B------:R-:W-:Y:S06]  /*08d0*/  @!P0 BRA `(.L_x_3) ;  /* 0x0000000000f48947 */ /* 0x000fec0003800000 */
[----:B------:R-:W0:Y:S01]  /*08e0*/  LDC.64 R6, c[0x0][0x380] ;  /* 0x0000e000ff067b82 */ /* 0x000e220000000a00 */
[----:B------:R-:W-:-:S07]  /*08f0*/  IMAD R13, R4, R3, R0 ;  /* 0x00000003040d7224 */ /* 0x000fce00078e0200 */
[----:B------:R-:W1:Y:S08]  /*0900*/  LDC.64 R8, c[0x0][0x388] ;  /* 0x0000e200ff087b82 */ /* 0x000e700000000a00 */
[----:B------:R-:W2:Y:S01]  /*0910*/  LDC.64 R10, c[0x0][0x390] ;  /* 0x0000e400ff0a7b82 */ /* 0x000ea20000000a00 */
[----:B0-----:R-:W-:-:S05]  /*0920*/  IMAD.WIDE R6, R13, 0x4, R6 ;  /* 0x000000040d067825 */ /* 0x001fca00078e0206 */
[----:B------:R-:W3:Y:S01]  /*0930*/  LDG.E R12, desc[UR4][R6.64] ;  /* 0x00000004060c7981 */ /* 0x000ee2000c1e1900 */
[----:B-1----:R-:W-:-:S05]  /*0940*/  IMAD.WIDE R8, R13, 0x4, R8 ;  /* 0x000000040d087825 */ /* 0x002fca00078e0208 */
[----:B------:R-:W3:Y:S01]  /*0950*/  LDG.E R15, desc[UR4][R8.64] ;  /* 0x00000004080f7981 */ /* 0x000ee2000c1e1900 */
[----:B--2---:R-:W-:Y:S01]  /*0960*/  IMAD.WIDE R10, R13, 0x4, R10 ;  /* 0x000000040d0a7825 */ /* 0x004fe200078e020a */
[----:B---3--:R-:W-:-:S03]  /*0970*/  IADD3 R21, PT, PT, R12, R15, RZ ;  /* 0x0000000f0c157210 */ /* 0x008fc60007ffe0ff */
[----:B------:R-:W-:-:S04]  /*0980*/  IMAD.WIDE R12, R3, 0x4, R6 ;  /* 0x00000004030c7825 */ /* 0x000fc800078e0206 */
[C---:B------:R-:W-:Y:S01]  /*0990*/  IMAD.WIDE R14, R3.reuse, 0x4, R8 ;  /* 0x00000004030e7825 */ /* 0x040fe200078e0208 */
        /* <DEDUP_REMOVED lines=11> */
[----:B0-----:R-:W-:-:S04]  /*0a50*/  IMAD.WIDE R10, R3, 0x4, R6 ;  /* 0x00000004030a7825 */ /* 0x001fc800078e0206 */
[----:B------:R-:W-:Y:S01]  /*0a60*/  IMAD.WIDE R12, R3, 0x4, R8 ;  /* 0x00000004030c7825 */ /* 0x000fe200078e0208 */
        /* <DEDUP_REMOVED lines=10> */
[----:B-1----:R-:W3:Y:S01]  /*0b10*/  LDG.E R23, desc[UR4][R8.64] ;  /* 0x0000000408177981 */ /* 0x002ee2000c1e1900 */
        /* <DEDUP_REMOVED lines=19> */
[----:B------:R-:W0:Y:S04]  /*0c50*/  LDG.E R10, desc[UR4][R10.64] ;  /* 0x000000040a0a7981 */ /* 0x000e28000c1e1900 */
[----:B------:R-:W0:Y:S01]  /*0c60*/  LDG.E R13, desc[UR4][R12.64] ;  /* 0x000000040c0d7981 */ /* 0x000e22000c1e1900 */
[----:B-1----:R-:W-:Y:S01]  /*0c70*/  IMAD.WIDE R16, R3, 0x4, R14 ;  /* 0x0000000403107825 */ /* 0x002fe200078e020e */
[----:B------:R-:W-:-:S02]  /*0c80*/  IADD3 R4, PT, PT, R4, 0x8, RZ ;  /* 0x0000000804047810 */ /* 0x000fc40007ffe0ff */
[----:B0-----:R-:W-:-:S05]  /*0c90*/  IADD3 R19, PT, PT, R10, R13, RZ ;  /* 0x0000000d0a137210 */ /* 0x001fca0007ffe0ff */
[----:B------:R2:W-:Y:S02]  /*0ca0*/  STG.E desc[UR4][R16.64], R19 ;  /* 0x0000001310007986 */ /* 0x0005e4000c101904 */
.L_x_3:
[----:B------:R-:W-:Y:S05]  /*0cb0*/  @!P1 EXIT ;  /* 0x000000000000994d */ /* 0x000fea0003800000 */
[----:B------:R-:W-:Y:S02]  /*0cc0*/  ISETP.GE.U32.AND P0, PT, R5, 0x4, PT ;  /* 0x000000040500780c */ /* 0x000fe40003f06070 */
[----:B------:R-:W-:-:S04]  /*0cd0*/  LOP3.LUT R2, R2, 0x3, RZ, 0xc0, !PT ;  /* 0x0000000302027812 */ /* 0x000fc800078ec0ff */
[----:B------:R-:W-:-:S07]  /*0ce0*/  ISETP.NE.AND P1, PT, R2, RZ, PT ;  /* 0x000000ff0200720c */ /* 0x000fce0003f25270 */
[----:B------:R-:W-:Y:S06]  /*0cf0*/  @!P0 BRA `(.L_x_4) ;  /* 0x0000000000848947 */ /* 0x000fec0003800000 */
[----:B------:R-:W0:Y:S01]  /*0d00*/  LDC.64 R6, c[0x0][0x380] ;  /* 0x0000e000ff067b82 */ /* 0x000e220000000a00 */
[----:B------:R-:W-:-:S07]  /*0d10*/  IMAD R13, R4, R3, R0 ;  /* 0x00000003040d7224 */ /* 0x000fce00078e0200 */
[----:B------:R-:W1:Y:S08]  /*0d20*/  LDC.64 R8, c[0x0][0x388] ;  /* 0x0000e200ff087b82 */ /* 0x000e700000000a00 */
[----:B------:R-:W4:Y:S01]  /*0d30*/  LDC.64 R10, c[0x0][0x390] ;  /* 0x0000e400ff0a7b82 */ /* 0x000f220000000a00 */
[----:B0-----:R-:W-:-:S05]  /*0d40*/  IMAD.WIDE R6, R13, 0x4, R6 ;  /* 0x000000040d067825 */ /* 0x001fca00078e0206 */
[----:B------:R-:W5:Y:S01]  /*0d50*/  LDG.E R5, desc[UR4][R6.64] ;  /* 0x0000000406057981 */ /* 0x000f62000c1e1900 */
[----:B-1----:R-:W-:-:S05]  /*0d60*/  IMAD.WIDE R8, R13, 0x4, R8 ;  /* 0x000000040d087825 */ /* 0x002fca00078e0208 */
[----:B------:R-:W5:Y:S01]  /*0d70*/  LDG.E R12, desc[UR4][R8.64] ;  /* 0x00000004080c7981 */ /* 0x000f62000c1e1900 */
[----:B--2---:R-:W-:-:S04]  /*0d80*/  IMAD.WIDE R14, R3, 0x4, R8 ;  /* 0x00000004030e7825 */ /* 0x004fc800078e0208 */
[----:B----4-:R-:W-:Y:S01]  /*0d90*/  IMAD.WIDE R10, R13, 0x4, R10 ;  /* 0x000000040d0a7825 */ /* 0x010fe200078e020a */
[----:B-----5:R-:W-:-:S03]  /*0da0*/  IADD3 R5, PT, PT, R5, R12, RZ ;  /* 0x0000000c05057210 */ /* 0x020fc60007ffe0ff */
[C---:B------:R-:W-:Y:S02]  /*0db0*/  IMAD.WIDE R12, R3.reuse, 0x4, R6 ;  /* 0x00000004030c7825 */ /* 0x040fe400078e0206 */
[----:B------:R0:W-:Y:S04]  /*0dc0*/  STG.E desc[UR4][R10.64], R5 ;  /* 0x000000050a007986 */ /* 0x0001e8000c101904 */
[----:B------:R-:W2:Y:S04]  /*0dd0*/  LDG.E R18, desc[UR4][R12.64] ;  /* 0x000000040c127981 */ /* 0x000ea8000c1e1900 */
[----:B---3--:R-:W2:Y:S01]  /*0de0*/  LDG.E R19, desc[UR4][R14.64] ;  /* 0x000000040e137981 */ /* 0x008ea2000c1e1900 */
        /* <DEDUP_REMOVED lines=14> */
[----:B------:R-:W-:Y:S01]  /*0ed0*/  IMAD.WIDE R14, R3, 0x4, R18 ;  /* 0x00000004030e7825 */ /* 0x000fe200078e0212 */
[----:B------:R-:W-:-:S02]  /*0ee0*/  IADD3 R4, PT, PT, R4, 0x4, RZ ;  /* 0x0000000404047810 */ /* 0x000fc40007ffe0ff */
[----:B--2---:R-:W-:-:S05]  /*0ef0*/  IADD3 R5, PT, PT, R10, R13, RZ ;  /* 0x0000000d0a057210 */ /* 0x004fca0007ffe0ff */
[----:B------:R1:W-:Y:S02]  /*0f00*/  STG.E desc[UR4][R14.64], R5 ;  /* 0x000000050e007986 */ /* 0x0003e4000c101904 */
.L_x_4:
[----:B------:R-:W-:Y:S05]  /*0f10*/  @!P1 EXIT ;  /* 0x000000000000994d */ /* 0x000fea0003800000 */
[----:B------:R-:W0:Y:S01]  /*0f20*/  LDC.64 R6, c[0x0][0x390] ;  /* 0x0000e400ff067b82 */ /* 0x000e220000000a00 */
[----:B-123--:R-:W-:Y:S01]  /*0f30*/  IMAD R17, R4, R3, R0 ;  /* 0x0000000304117224 */ /* 0x00efe200078e0200 */
[----:B------:R-:W-:-:S06]  /*0f40*/  IADD3 R2, PT, PT, -R2, RZ, RZ ;  /* 0x000000ff02027210 */ /* 0x000fcc0007ffe1ff */
[----:B------:R-:W1:Y:S08]  /*0f50*/  LDC.64 R8, c[0x0][0x380] ;  /* 0x0000e000ff087b82 */ /* 0x000e700000000a00 */
[----:B------:R-:W2:Y:S02]  /*0f60*/  LDC.64 R10, c[0x0][0x388] ;  /* 0x0000e200ff0a7b82 */ /* 0x000ea40000000a00 */
.L_x_5:
[----:B-1----:R-:W-:-:S04]  /*0f70*/  IMAD.WIDE R4, R17, 0x4, R8 ;  /* 0x0000000411047825 */ /* 0x002fc800078e0208 */
[C---:B--2---:R-:W-:Y:S02]  /*0f80*/  IMAD.WIDE R12, R17.reuse, 0x4, R10 ;  /* 0x00000004110c7825 */ /* 0x044fe400078e020a */
[----:B------:R-:W2:Y:S04]  /*0f90*/  LDG.E R4, desc[UR4][R4.64] ;  /* 0x0000000404047981 */ /* 0x000ea8000c1e1900 */
[----:B------:R-:W2:Y:S01]  /*0fa0*/  LDG.E R13, desc[UR4][R12.64] ;  /* 0x000000040c0d7981 */ /* 0x000ea2000c1e1900 */
[----:B------:R-:W-:Y:S01]  /*0fb0*/  IADD3 R2, PT, PT, R2, 0x1, RZ ;  /* 0x0000000102027810 */ /* 0x000fe20007ffe0ff */
[C---:B0--3--:R-:W-:Y:S01]  /*0fc0*/  IMAD.WIDE R14, R17.reuse, 0x4, R6 ;  /* 0x00000004110e7825 */ /* 0x049fe200078e0206 */
[----:B------:R-:W-:Y:S02]  /*0fd0*/  IADD3 R17, PT, PT, R17, R3, RZ ;  /* 0x0000000311117210 */ /* 0x000fe40007ffe0ff */
[----:B------:R-:W-:-:S02]  /*0fe0*/  ISETP.NE.AND P0, PT, R2, RZ, PT ;  /* 0x000000ff0200720c */ /* 0x000fc40003f05270 */
[----:B--2---:R-:W-:-:S05]  /*0ff0*/  IADD3 R19, PT, PT, R4, R13, RZ ;  /* 0x0000000d04137210 */ /* 0x004fca0007ffe0ff */
[----:B------:R3:W-:Y:S06]  /*1000*/  STG.E desc[UR4][R14.64], R19 ;  /* 0x000000130e007986 */ /* 0x0007ec000c101904 */
[----:B------:R-:W-:Y:S05]  /*1010*/  @P0 BRA `(.L_x_5) ;  /* 0xfffffffc00d40947 */ /* 0x000fea000383ffff */
[----:B------:R-:W-:Y:S05]  /*1020*/  EXIT ;  /* 0x000000000000794d */ /* 0x000fea0003800000 */
.L_x_6:
        /* <DEDUP_REMOVED lines=13> */
.L_x_14:


//--------------------- .text._Z16add_matrices_rowPiS_S_ii --------------------------
	.section	.text._Z16add_matrices_rowPiS_S_ii,"ax",@progbits
	.align	128
        .global         _Z16add_matrices_rowPiS_S_ii
        .type           _Z16add_matrices_rowPiS_S_ii,@function
        .size           _Z16add_matrices_rowPiS_S_ii,(.L_x_15 - _Z16add_matrices_rowPiS_S_ii)
        .other          _Z16add_matrices_rowPiS_S_ii,@"STO_CUDA_ENTRY STV_DEFAULT"
_Z16add_matrices_rowPiS_S_ii:
.text._Z16add_matrices_rowPiS_S_ii:
        /* <DEDUP_REMOVED lines=12> */
[----:B------:R-:W-:Y:S02]  /*00c0*/  IMAD R0, R0, R5, RZ ;  /* 0x0000000500007224 */ /* 0x000fe400078e02ff */
[----:B------:R-:W-:Y:S01]  /*00d0*/  IMAD.MOV.U32 R3, RZ, RZ, RZ ;  /* 0x000000ffff037224 */ /* 0x000fe200078e00ff */
[----:B------:R-:W-:-:S07]  /*00e0*/  ISETP.NE.AND P0, PT, R14, RZ, PT ;  /* 0x000000ff0e00720c */ /* 0x000fce0003f05270 */
[----:B------:R-:W-:Y:S06]  /*00f0*/  @!P1 BRA `(.L_x_7) ;  /* 0x0000000400609947 */ /* 0x000fec0003800000 */
[----:B------:R-:W1:Y:S01]  /*0100*/  LDCU.128 UR4, c[0x0][0x380] ;  /* 0x00007000ff0477ac */ /* 0x000e620008000c00 */
[----:B------:R-:W-:Y:S01]  /*0110*/  LOP3.LUT R3, R5, 0x7ffffff0, RZ, 0xc0, !PT ;  /* 0x7ffffff005037812 */ /* 0x000fe200078ec0ff */
[----:B------:R-:W-:Y:S01]  /*0120*/  IMAD.MOV.U32 R2, RZ, RZ, R0 ;  /* 0x000000ffff027224 */ /* 0x000fe200078e0000 */
[----:B------:R-:W2:Y:S02]  /*0130*/  LDCU.64 UR10, c[0x0][0x390] ;  /* 0x00007200ff0a77ac */ /* 0x000ea40008000a00 */
[----:B------:R-:W-:Y:S01]  /*0140*/  IADD3 R4, PT, PT, -R3, RZ, RZ ;  /* 0x000000ff03047210 */ /* 0x000fe20007ffe1ff */
[----:B-1----:R-:W-:Y:S02]  /*0150*/  UIADD3 UR8, UP0, UPT, UR4, 0x20, URZ ;  /* 0x0000002004087890 */ /* 0x002fe4000ff1e0ff */
[----:B------:R-:W-:Y:S02]  /*0160*/  UIADD3 UR6, UP1, UPT, UR6, 0x20, URZ ;  /* 0x0000002006067890 */ /* 0x000fe4000ff3e0ff */
[----:B--2---:R-:W-:-:S02]  /*0170*/  UIADD3 UR4, UP2, UPT, UR10, 0x20, URZ ;  /* 0x000000200a047890 */ /* 0x004fc4000ff5e0ff */
[----:B------:R-:W-:Y:S02]  /*0180*/  UIADD3.X UR9, UPT, UPT, URZ, UR5, URZ, UP0, !UPT ;  /* 0x00000005ff097290 */ /* 0x000fe400087fe4ff */
[----:B------:R-:W-:Y:S02]  /*0190*/  UIADD3.X UR7, UPT, UPT, URZ, UR7, URZ, UP1, !UPT ;  /* 0x00000007ff077290 */ /* 0x000fe40008ffe4ff */
[----:B------:R-:W-:-:S12]  /*01a0*/  UIADD3.X UR5, UPT, UPT, URZ, UR11, URZ, UP2, !UPT ;  /* 0x0000000bff057290 */ /* 0x000fd800097fe4ff */
.L_x_8:
[----:B------:R-:W-:Y:S01]  /*01b0*/  MOV R7, UR9 ;  /* 0x0000000900077c02 */ /* 0x000fe20008000f00 */
[----:B------:R-:W-:Y:S01]  /*01c0*/  IMAD.U32 R6, RZ, RZ, UR8 ;  /* 0x00000008ff067e24 */ /* 0x000fe2000f8e00ff */
[----:B------:R-:W-:Y:S01]  /*01d0*/  MOV R9, UR7 ;  /* 0x0000000700097c02 */ /* 0x000fe20008000f00 */
[----:B------:R-:W-:Y:S02]  /*01e0*/  IMAD.U32 R8, RZ, RZ, UR6 ;  /* 0x00000006ff087e24 */ /* 0x000fe4000f8e00ff */
[----:B------:R-:W-:-:S04]  /*01f0*/  IMAD.WIDE R6, R2, 0x4, R6 ;  /* 0x0000000402067825 */ /* 0x000fc800078e0206 */
[----:B------:R-:W-:Y:S01]  /*0200*/  IMAD.WIDE R8, R2, 0x4, R8 ;  /* 0x0000000402087825 */ /* 0x000fe200078e0208 */
[----:B0-----:R-:W2:Y:S04]  /*0210*/  LDG.E R12, desc[UR12][R6.64+-0x20] ;  /* 0xffffe00c060c7981 */ /* 0x001ea8000c1e1900 */
[----:B----4-:R-:W2:Y:S01]  /*0220*/  LDG.E R13, desc[UR12][R8.64+-0x20] ;  /* 0xffffe00c080d7981 */ /* 0x010ea2000c1e1900 */
[----:B------:R-:W-:Y:S01]  /*0230*/  MOV R11, UR5 ;  /* 0x00000005000b7c02 */ /* 0x000fe20008000f00 */
[----:B------:R-:W-:-:S04]  /*0240*/  IMAD.U32 R10, RZ, RZ, UR4 ;  /* 0x00000004ff0a7e24 */ /* 0x000fc8000f8e00ff */
[----:B------:R-:W-:-:S04]  /*0250*/  IMAD.WIDE R10, R2, 0x4, R10 ;  /* 0x00000004020a7825 */ /* 0x000fc800078e020a */
[----:B--2---:R-:W-:-:S05]  /*0260*/  IMAD.IADD R13, R12, 0x1, R13 ;  /* 0x000000010c0d7824 */ /* 0x004fca00078e020d */
[----:B------:R0:W-:Y:S04]  /*0270*/  STG.E desc[UR12][R10.64+-0x20], R13 ;  /* 0xffffe00d0a007986 */ /* 0x0001e8000c10190c */
[----:B------:R-:W2:Y:S04]  /*0280*/  LDG.E R12, desc[UR12][R6.64+-0x1c] ;  /* 0xffffe40c060c7981 */ /* 0x000ea8000c1e1900 */
[----:B------:R-:W2:Y:S02]  /*0290*/  LDG.E R15, desc[UR12][R8.64+-0x1c] ;  /* 0xffffe40c080f7981 */ /* 0x000ea4000c1e1900 */
[----:B--2---:R-:W-:-:S05]  /*02a0*/  IADD3 R15, PT, PT, R12, R15, RZ ;  /* 0x0000000f0c0f7210 */ /* 0x004fca0007ffe0ff */
[----:B------:R1:W-:Y:S04]  /*02b0*/  STG.E desc[UR12][R10.64+-0x1c], R15 ;  /* 0xffffe40f0a007986 */ /* 0x0003e8000c10190c */
[----:B------:R-:W2:Y:S04]  /*02c0*/  LDG.E R12, desc[UR12][R6.64+-0x18] ;  /* 0xffffe80c060c7981 */ /* 0x000ea8000c1e1900 */
[----:B------:R-:W2:Y:S02]  /*02d0*/  LDG.E R17, desc[UR12][R8.64+-0x18] ;  /* 0xffffe80c08117981 */ /* 0x000ea4000c1e1900 */
[----:B--2---:R-:W-:-:S05]  /*02e0*/  IMAD.IADD R17, R12, 0x1, R17 ;  /* 0x000000010c117824 */ /* 0x004fca00078e0211 */
[----:B------:R2:W-:Y:S04]  /*02f0*/  STG.E desc[UR12][R10.64+-0x18], R17 ;  /* 0xffffe8110a007986 */ /* 0x0005e8000c10190c */
[----:B------:R-:W3:Y:S04]  /*0300*/  LDG.E R12, desc[UR12][R6.64+-0x14] ;  /* 0xffffec0c060c7981 */ /* 0x000ee8000c1e1900 */
[----:B------:R-:W3:Y:S02]  /*0310*/  LDG.E R19, desc[UR12][R8.64+-0x14] ;  /* 0xffffec0c08137981 */ /* 0x000ee4000c1e1900 */
[----:B---3--:R-:W-:-:S05]  /*0320*/  IADD3 R19, PT, PT, R12, R19, RZ ;  /* 0x000000130c137210 */ /* 0x008fca0007ffe0ff */
[----:B------:R3:W-:Y:S04]  /*0330*/  STG.E desc[UR12][R10.64+-0x14], R19 ;  /* 0xffffec130a007986 */ /* 0x0007e8000c10190c */
[----:B------:R-:W4:Y:S04]  /*0340*/  LDG.E R12, desc[UR12][R6.64+-0x10] ;  /* 0xfffff00c060c7981 */ /* 0x000f28000c1e1900 */
[----:B0-----:R-:W4:Y:S02]  /*0350*/  LDG.E R13, desc[UR12][R8.64+-0x10] ;  /* 0xfffff00c080d7981 */ /* 0x001f24000c1e1900 */
[----:B----4-:R-:W-:-:S05]  /*0360*/  IMAD.IADD R13, R12, 0x1, R13 ;  /* 0x000000010c0d7824 */ /* 0x010fca00078e020d */
[----:B------:R0:W-:Y:S04]  /*0370*/  STG.E desc[UR12][R10.64+-0x10], R13 ;  /* 0xfffff00d0a007986 */ /* 0x0001e8000c10190c */
[----:B------:R-:W4:Y:S04]  /*0380*/  LDG.E R12, desc[UR12][R6.64+-0xc] ;  /* 0xfffff40c060c7981 */ /* 0x000f28000c1e1900 */
[----:B-1----:R-:W4:Y:S02]  /*0390*/  LDG.E R15, desc[UR12][R8.64+-0xc] ;  /* 0xfffff40c080f7981 */ /* 0x002f24000c1e1900 */
[----:B----4-:R-:W-:-:S05]  /*03a0*/  IADD3 R15, PT, PT, R12, R15, RZ ;  /* 0x0000000f0c0f7210 */ /* 0x010fca0007ffe0ff */
[----:B------:R1:W-:Y:S04]  /*03b0*/  STG.E desc[UR12][R10.64+-0xc], R15 ;  /* 0xfffff40f0a007986 */ /* 0x0003e8000c10190c */
[----:B------:R-:W4:Y:S04]  /*03c0*/  LDG.E R12, desc[UR12][R6.64+-0x8] ;  /* 0xfffff80c060c7981 */ /* 0x000f28000c1e1900 */
[----:B--2---:R-:W4:Y:S02]  /*03d0*/  LDG.E R17, desc[UR12][R8.64+-0x8] ;  /* 0xfffff80c08117981 */ /* 0x004f24000c1e1900 */
[----:B----4-:R-:W-:-:S05]  /*03e0*/  IMAD.IADD R17, R12, 0x1, R17 ;  /* 0x000000010c117824 */ /* 0x010fca00078e0211 */
[----:B------:R2:W-:Y:S04]  /*03f0*/  STG.E desc[UR12][R10.64+-0x8], R17 ;  /* 0xfffff8110a007986 */ /* 0x0005e8000c10190c */
[----:B------:R-:W4:Y:S04]  /*0400*/  LDG.E R12, desc[UR12][R6.64+-0x4] ;  /* 0xfffffc0c060c7981 */ /* 0x000f28000c1e1900 */
[----:B---3--:R-:W4:Y:S02]  /*0410*/  LDG.E R19, desc[UR12][R8.64+-0x4] ;  /* 0xfffffc0c08137981 */ /* 0x008f24000c1e1900 */
[----:B----4-:R-:W-:-:S05]  /*0420*/  IADD3 R19, PT, PT, R12, R19, RZ ;  /* 0x000000130c137210 */ /* 0x010fca0007ffe0ff */
        /* <DEDUP_REMOVED lines=21> */
[----:B------:R-:W5:Y:S04]  /*0580*/  LDG.E R12, desc[UR12][R6.64+0x14] ;  /* 0x0000140c060c7981 */ /* 0x000f68000c1e1900 */
[----:B-1----:R-:W5:Y:S02]  /*0590*/  LDG.E R15, desc[UR12][R8.64+0x14] ;  /* 0x0000140c080f7981 */ /* 0x002f64000c1e1900 */
[----:B-----5:R-:W-:-:S05]  /*05a0*/  IADD3 R15, PT, PT, R12, R15, RZ ;  /* 0x0000000f0c0f7210 */ /* 0x020fca0007ffe0ff */
[----:B------:R4:W-:Y:S04]  /*05b0*/  STG.E desc[UR12][R10.64+0x14], R15 ;  /* 0x0000140f0a007986 */ /* 0x0009e8000c10190c */
[----:B------:R-:W5:Y:S04]  /*05c0*/  LDG.E R12, desc[UR12][R6.64+0x18] ;  /* 0x0000180c060c7981 */ /* 0x000f68000c1e1900 */
[----:B--2---:R-:W5:Y:S01]  /*05d0*/  LDG.E R17, desc[UR12][R8.64+0x18] ;  /* 0x0000180c08117981 */ /* 0x004f62000c1e1900 */
[----:B------:R-:W-:Y:S02]  /*05e0*/  VIADD R4, R4, 0x10 ;  /* 0x0000001004047836 */ /* 0x000fe40000000000 */
[----:B-----5:R-:W-:-:S05]  /*05f0*/  IMAD.IADD R17, R12, 0x1, R17 ;  /* 0x000000010c117824 */ /* 0x020fca00078e0211 */
[----:B------:R4:W-:Y:S04]  /*0600*/  STG.E desc[UR12][R10.64+0x18], R17 ;  /* 0x000018110a007986 */ /* 0x0009e8000c10190c */
[----:B------:R-:W2:Y:S04]  /*0610*/  LDG.E R12, desc[UR12][R6.64+0x1c] ;  /* 0x00001c0c060c7981 */ /* 0x000ea8000c1e1900 */
[----:B---3--:R-:W2:Y:S01]  /*0620*/  LDG.E R19, desc[UR12][R8.64+0x1c] ;  /* 0x00001c0c08137981 */ /* 0x008ea2000c1e1900 */
[----:B------:R-:W-:Y:S02]  /*0630*/  ISETP.NE.AND P1, PT, R4, RZ, PT ;  /* 0x000000ff0400720c */ /* 0x000fe40003f25270 */
[----:B------:R-:W-:-:S02]  /*0640*/  IADD3 R2, PT, PT, R2, 0x10, RZ ;  /* 0x0000001002027810 */ /* 0x000fc40007ffe0ff */
[----:B--2---:R-:W-:-:S05]  /*0650*/  IADD3 R19, PT, PT, R12, R19, RZ ;  /* 0x000000130c137210 */ /* 0x004fca0007ffe0ff */
[----:B------:R4:W-:Y:S04]  /*0660*/  STG.E desc[UR12][R10.64+0x1c], R19 ;  /* 0x00001c130a007986 */ /* 0x0009e8000c10190c */
[----:B------:R-:W-:Y:S05]  /*0670*/  @P1 BRA `(.L_x_8) ;  /* 0xfffffff800cc1947 */ /* 0x000fea000383ffff */
.L_x_7:
[----:B0-----:R-:W-:Y:S05]  /*0680*/  @!P0 EXIT ;  /* 0x000000000000894d */ /* 0x001fea0003800000 */
[----:B------:R-:W-:Y:S02]  /*0690*/  ISETP.GE.U32.AND P0, PT, R14, 0x8, PT ;  /* 0x000000080e00780c */ /* 0x000fe40003f06070 */
[----:B------:R-:W-:-:S04]  /*06a0*/  LOP3.LUT R4, R5, 0x7, RZ, 0xc0, !PT ;  /* 0x0000000705047812 */ /* 0x000fc800078ec0ff */
[----:B------:R-:W-:-:S07]  /*06b0*/  ISETP.NE.AND P1, PT, R4, RZ, PT ;  /* 0x000000ff0400720c */ /* 0x000fce0003f25270 */
[----:B------:R-:W-:Y:S06]  /*06c0*/  @!P0 BRA `(.L_x_9) ;  /* 0x0000000000a08947 */ /* 0x000fec0003800000 */
[----:B------:R-:W0:Y:S01]  /*06d0*/  LDC.64 R6, c[0x0][0x380] ;  /* 0x0000e000ff067b82 */ /* 0x000e220000000a00 */
[----:B----4-:R-:W-:-:S07]  /*06e0*/  IMAD.IADD R13, R0, 0x1, R3 ;  /* 0x00000001000d7824 */ /* 0x010fce00078e0203 */
[----:B------:R-:W1:Y:S08]  /*06f0*/  LDC.64 R8, c[0x0][0x388] ;  /* 0x0000e200ff087b82 */ /* 0x000e700000000a00 */
[----:B------:R-:W2:Y:S01]  /*0700*/  LDC.64 R10, c[0x0][0x390] ;  /* 0x0000e400ff0a7b82 */ /* 0x000ea20000000a00 */
[----:B0-----:R-:W-:-:S05]  /*0710*/  IMAD.WIDE R6, R13, 0x4, R6 ;  /* 0x000000040d067825 */ /* 0x001fca00078e0206 */
[----:B------:R-:W3:Y:S01]  /*0720*/  LDG.E R2, desc[UR12][R6.64] ;  /* 0x0000000c06027981 */ /* 0x000ee2000c1e1900 */
[----:B-1----:R-:W-:-:S05]  /*0730*/  IMAD.WIDE R8, R13, 0x4, R8 ;  /* 0x000000040d087825 */ /* 0x002fca00078e0208 */
[----:B------:R-:W3:Y:S01]  /*0740*/  LDG.E R15, desc[UR12][R8.64] ;  /* 0x0000000c080f7981 */ /* 0x000ee2000c1e1900 */
[----:B--2---:R-:W-:Y:S01]  /*0750*/  IMAD.WIDE R10, R13, 0x4, R10 ;  /* 0x000000040d0a7825 */ /* 0x004fe200078e020a */
[----:B---3--:R-:W-:-:S05]  /*0760*/  IADD3 R15, PT, PT, R2, R15, RZ ;  /* 0x0000000f020f7210 */ /* 0x008fca0007ffe0ff */
[----:B------:R0:W-:Y:S04]  /*0770*/  STG.E desc[UR12][R10.64], R15 ;  /* 0x0000000f0a007986 */ /* 0x0001e8000c10190c */
[----:B------:R-:W2:Y:S04]  /*0780*/  LDG.E R2, desc[UR12][R6.64+0x4] ;  /* 0x0000040c06027981 */ /* 0x000ea8000c1e1900 */
[----:B------:R-:W2:Y:S02]  /*0790*/  LDG.E R13, desc[UR12][R8.64+0x4] ;  /* 0x0000040c080d7981 */ /* 0x000ea4000c1e1900 */
[----:B--2---:R-:W-:-:S05]  /*07a0*/  IMAD.IADD R13, R2, 0x1, R13 ;  /* 0x00000001020d7824 */ /* 0x004fca00078e020d */
[----:B------:R1:W-:Y:S04]  /*07b0*/  STG.E desc[UR12][R10.64+0x4], R13 ;  /* 0x0000040d0a007986 */ /* 0x0003e8000c10190c */
[----:B------:R-:W2:Y:S04]  /*07c0*/  LDG.E R2, desc[UR12][R6.64+0x8] ;  /* 0x0000080c06027981 */ /* 0x000ea8000c1e1900 */
[----:B------:R-:W2:Y:S02]  /*07d0*/  LDG.E R17, desc[UR12][R8.64+0x8] ;  /* 0x0000080c08117981 */ /* 0x000ea4000c1e1900 */
[----:B--2---:R-:W-:-:S05]  /*07e0*/  IADD3 R17, PT, PT, R2, R17, RZ ;  /* 0x0000001102117210 */ /* 0x004fca0007ffe0ff */
[----:B------:R2:W-:Y:S04]  /*07f0*/  STG.E desc[UR12][R10.64+0x8], R17 ;  /* 0x000008110a007986 */ /* 0x0005e8000c10190c */
[----:B------:R-:W3:Y:S04]  /*0800*/  LDG.E R2, desc[UR12][R6.64+0xc] ;  /* 0x00000c0c06027981 */ /* 0x000ee8000c1e1900 */
[----:B------:R-:W3:Y:S02]  /*0810*/  LDG.E R19, desc[UR12][R8.64+0xc] ;  /* 0x00000c0c08137981 */ /* 0x000ee4000c1e1900 */
[----:B---3--:R-:W-:-:S05]  /*0820*/  IMAD.IADD R19, R2, 0x1, R19 ;  /* 0x0000000102137824 */ /* 0x008fca00078e0213 */
[----:B------:R3:W-:Y:S04]  /*0830*/  STG.E desc[UR12][R10.64+0xc], R19 ;  /* 0x00000c130a007986 */ /* 0x0007e8000c10190c */
[----:B------:R-:W4:Y:S04]  /*0840*/  LDG.E R2, desc[UR12][R6.64+0x10] ;  /* 0x0000100c06027981 */ /* 0x000f28000c1e1900 */
[----:B0-----:R-:W4:Y:S02]  /*0850*/  LDG.E R15, desc[UR12][R8.64+0x10] ;  /* 0x0000100c080f7981 */ /* 0x001f24000c1e1900 */
[----:B----4-:R-:W-:-:S05]  /*0860*/  IADD3 R15, PT, PT, R2, R15, RZ ;  /* 0x0000000f020f7210 */ /* 0x010fca0007ffe0ff */
[----:B------:R0:W-:Y:S04]  /*0870*/  STG.E desc[UR12][R10.64+0x10], R15 ;  /* 0x0000100f0a007986 */ /* 0x0001e8000c10190c */
[----:B------:R-:W4:Y:S04]  /*0880*/  LDG.E R2, desc[UR12][R6.64+0x14] ;  /* 0x0000140c06027981 */ /* 0x000f28000c1e1900 */
[----:B-1----:R-:W4:Y:S02]  /*0890*/  LDG.E R13, desc[UR12][R8.64+0x14] ;  /* 0x0000140c080d7981 */ /* 0x002f24000c1e1900 */
[----:B----4-:R-:W-:-:S05]  /*08a0*/  IMAD.IADD R13, R2, 0x1, R13 ;  /* 0x00000001020d7824 */ /* 0x010fca00078e020d */
[----:B------:R0:W-:Y:S04]  /*08b0*/  STG.E desc[UR12][R10.64+0x14], R13 ;  /* 0x0000140d0a007986 */ /* 0x0001e8000c10190c */
[----:B------:R-:W4:Y:S04]  /*08c0*/  LDG.E R2, desc[UR12][R6.64+0x18] ;  /* 0x0000180c06027981 */ /* 0x000f28000c1e1900 */
[----:B--2---:R-:W4:Y:S02]  /*08d0*/  LDG.E R17, desc[UR12][R8.64+0x18] ;  /* 0x0000180c08117981 */ /* 0x004f24000c1e1900 */
[----:B----4-:R-:W-:-:S05]  /*08e0*/  IADD3 R17, PT, PT, R2, R17, RZ ;  /* 0x0000001102117210 */ /* 0x010fca0007ffe0ff */
[----:B------:R0:W-:Y:S04]  /*08f0*/  STG.E desc[UR12][R10.64+0x18], R17 ;  /* 0x000018110a007986 */ /* 0x0001e8000c10190c */
[----:B------:R-:W2:Y:S04]  /*0900*/  LDG.E R2, desc[UR12][R6.64+0x1c] ;  /* 0x00001c0c06027981 */ /* 0x000ea8000c1e1900 */
[----:B---3--:R-:W2:Y:S01]  /*0910*/  LDG.E R19, desc[UR12][R8.64+0x1c] ;  /* 0x00001c0c08137981 */ /* 0x008ea2000c1e1900 */
[----:B------:R-:W-:Y:S01]  /*0920*/  IADD3 R3, PT, PT, R3, 0x8, RZ ;  /* 0x0000000803037810 */ /* 0x000fe20007ffe0ff */
[----:B--2---:R-:W-:-:S05]  /*0930*/  IMAD.IADD R19, R2, 0x1, R19 ;  /* 0x0000000102137824 */ /* 0x004fca00078e0213 */
[----:B------:R0:W-:Y:S02]  /*0940*/  STG.E desc[UR12][R10.64+0x1c], R19 ;  /* 0x00001c130a007986 */ /* 0x0001e4000c10190c */
.L_x_9:
[----:B------:R-:W-:Y:S05]  /*0950*/  @!P1 EXIT ;  /* 0x000000000000994d */ /* 0x000fea0003800000 */
[----:B------:R-:W-:Y:S02]  /*0960*/  ISETP.GE.U32.AND P0, PT, R4, 0x4, PT ;  /* 0x000000040400780c */ /* 0x000fe40003f06070 */
[----:B------:R-:W-:-:S04]  /*0970*/  LOP3.LUT R2, R5, 0x3, RZ, 0xc0, !PT ;  /* 0x0000000305027812 */ /* 0x000fc800078ec0ff */
[----:B------:R-:W-:-:S07]  /*0980*/  ISETP.NE.AND P1, PT, R2, RZ, PT ;  /* 0x000000ff0200720c */ /* 0x000fce0003f25270 */
[----:B------:R-:W-:Y:S06]  /*0990*/  @!P0 BRA `(.L_x_10) ;  /* 0x0000000000608947 */ /* 0x000fec0003800000 */
[----:B------:R-:W1:Y:S01]  /*09a0*/  LDC.64 R4, c[0x0][0x380] ;  /* 0x0000e000ff047b82 */ /* 0x000e620000000a00 */
[----:B0---4-:R-:W-:-:S07]  /*09b0*/  IMAD.IADD R13, R0, 0x1, R3 ;  /* 0x00000001000d7824 */ /* 0x011fce00078e0203 */
[----:B------:R-:W0:Y:S08]  /*09c0*/  LDC.64 R6, c[0x0][0x388] ;  /* 0x0000e200ff067b82 */ /* 0x000e300000000a00 */
[----:B------:R-:W2:Y:S01]  /*09d0*/  LDC.64 R8, c[0x0][0x390] ;  /* 0x0000e400ff087b82 */ /* 0x000ea20000000a00 */
[----:B-1----:R-:W-:-:S05]  /*09e0*/  IMAD.WIDE R4, R13, 0x4, R4 ;  /* 0x000000040d047825 */ /* 0x002fca00078e0204 */
[----:B------:R-:W3:Y:S01]  /*09f0*/  LDG.E R10, desc[UR12][R4.64] ;  /* 0x0000000c040a7981 */ /* 0x000ee2000c1e1900 */
[----:B0-----:R-:W-:-:S05]  /*0a00*/  IMAD.WIDE R6, R13, 0x4, R6 ;  /* 0x000000040d067825 */ /* 0x001fca00078e0206 */
        /* <DEDUP_REMOVED lines=12> */
[----:B------:R-:W2:Y:S04]  /*0ad0*/  LDG.E R10, desc[UR12][R4.64+0xc] ;  /* 0x00000c0c040a7981 */ /* 0x000ea8000c1e1900 */
[----:B------:R-:W2:Y:S01]  /*0ae0*/  LDG.E R17, desc[UR12][R6.64+0xc] ;  /* 0x00000c0c06117981 */ /* 0x000ea2000c1e1900 */
[----:B------:R-:W-:Y:S01]  /*0af0*/  IADD3 R3, PT, PT, R3, 0x4, RZ ;  /* 0x0000000403037810 */ /* 0x000fe20007ffe0ff */
[----:B--2---:R-:W-:-:S05]  /*0b00*/  IMAD.IADD R17, R10, 0x1, R17 ;  /* 0x000000010a117824 */ /* 0x004fca00078e0211 */
[----:B------:R1:W-:Y:S02]  /*0b10*/  STG.E desc[UR12][R8.64+0xc], R17 ;  /* 0x00000c1108007986 */ /* 0x0003e4000c10190c */
.L_x_10:
[----:B------:R-:W-:Y:S05]  /*0b20*/  @!P1 EXIT ;  /* 0x000000000000994d */ /* 0x000fea0003800000 */
[----:B-1----:R-:W1:Y:S01]  /*0b30*/  LDC.64 R8, c[0x0][0x390] ;  /* 0x0000e400ff087b82 */ /* 0x002e620000000a00 */
[----:B0---4-:R-:W-:Y:S01]  /*0b40*/  IMAD.IADD R15, R0, 0x1, R3 ;  /* 0x00000001000f7824 */ /* 0x011fe200078e0203 */
[----:B------:R-:W-:-:S06]  /*0b50*/  IADD3 R0, PT, PT, -R2, RZ, RZ ;  /* 0x000000ff02007210 */ /* 0x000fcc0007ffe1ff */
[----:B------:R-:W0:Y:S08]  /*0b60*/  LDC.64 R12, c[0x0][0x380] ;  /* 0x0000e000ff0c7b82 */ /* 0x000e300000000a00 */
[----:B------:R-:W2:Y:S02]  /*0b70*/  LDC.64 R10, c[0x0][0x388] ;  /* 0x0000e200ff0a7b82 */ /* 0x000ea40000000a00 */
.L_x_11:
[----:B--2---:R-:W-:-:S04]  /*0b80*/  IMAD.WIDE R4, R15, 0x4, R10 ;  /* 0x000000040f047825 */ /* 0x004fc800078e020a */
[C---:B0-----:R-:W-:Y:S02]  /*0b90*/  IMAD.WIDE R6, R15.reuse, 0x4, R12 ;  /* 0x000000040f067825 */ /* 0x041fe400078e020c */
[----:B------:R-:W2:Y:S04]  /*0ba0*/  LDG.E R5, desc[UR12][R4.64] ;  /* 0x0000000c04057981 */ /* 0x000ea8000c1e1900 */
[----:B------:R-:W2:Y:S01]  /*0bb0*/  LDG.E R6, desc[UR12][R6.64] ;  /* 0x0000000c06067981 */ /* 0x000ea2000c1e1900 */
[----:B------:R-:W-:Y:S01]  /*0bc0*/  IADD3 R0, PT, PT, R0, 0x1, RZ ;  /* 0x0000000100007810 */ /* 0x000fe20007ffe0ff */
[C---:B-1-3--:R-:W-:Y:S01]  /*0bd0*/  IMAD.WIDE R2, R15.reuse, 0x4, R8 ;  /* 0x000000040f027825 */ /* 0x04afe200078e0208 */
[----:B------:R-:W-:Y:S02]  /*0be0*/  IADD3 R15, PT, PT, R15, 0x1, RZ ;  /* 0x000000010f0f7810 */ /* 0x000fe40007ffe0ff */
[----:B------:R-:W-:Y:S01]  /*0bf0*/  ISETP.NE.AND P0, PT, R0, RZ, PT ;  /* 0x000000ff0000720c */ /* 0x000fe20003f05270 */
[----:B--2---:R-:W-:-:S05]  /*0c00*/  IMAD.IADD R17, R6, 0x1, R5 ;  /* 0x0000000106117824 */ /* 0x004fca00078e0205 */
[----:B------:R3:W-:Y:S07]  /*0c10*/  STG.E desc[UR12][R2.64], R17 ;  /* 0x0000001102007986 */ /* 0x0007ee000c10190c */
[----:B------:R-:W-:Y:S05]  /*0c20*/  @P0 BRA `(.L_x_11) ;  /* 0xfffffffc00d40947 */ /* 0x000fea000383ffff */
[----:B------:R-:W-:Y:S05]  /*0c30*/  EXIT ;  /* 0x000000000000794d */ /* 0x000fea0003800000 */
.L_x_12:
        /* <DEDUP_REMOVED lines=12> */
.L_x_15:


//--------------------- .nv.shared.reserved.0     --------------------------
	.section	.nv.shared.reserved.0,"aw",@nobits
	.weak		__nv_reservedSMEM_offset_0_alias
	.size		__nv_reservedSMEM_offset_0_alias, 0, 64
	.other		__nv_reservedSMEM_offset_0_alias,@"STO_CUDA_RESERVED_SHARED STV_DEFAULT"
__nv_reservedSMEM_offset_0_alias:
	.zero		0
	.zero		64


//--------------------- .nv.constant0._Z17add_matrices_elemPiS_S_ii --------------------------
	.section	.nv.constant0._Z17add_matrices_elemPiS_S_ii,"a",@progbits
	.sectionflags	@""
	.align	4
.nv.constant0._Z17add_matrices_elemPiS_S_ii:
	.zero		928


//--------------------- .nv.constant0._Z16add_matrices_colPiS_S_ii --------------------------
	.section	.nv.constant0._Z16add_matrices_colPiS_S_ii,"a",@progbits
	.sectionflags	@""
	.align	4
.nv.constant0._Z16add_matrices_colPiS_S_ii:
	.zero		928


//--------------------- .nv.constant0._Z16add_matrices_rowPiS_S_ii --------------------------
	.section	.nv.constant0._Z16add_matrices_rowPiS_S_ii,"a",@progbits
	.sectionflags	@""
	.align	4
.nv.constant0._Z16add_matrices_rowPiS_S_ii:
	.zero		928


//--------------------- SYMBOLS --------------------------

	.type		.nv.reservedSmem.offset0,@object
	.size		.nv.reservedSmem.offset0,0x4
